//
// Generated by NVIDIA NVVM Compiler
//
// Compiler Build ID: CL-36424714
// Cuda compilation tools, release 13.0, V13.0.88
// Based on NVVM 20.0.0
//

.version 9.0
.target sm_100
.address_size 64

	// .globl	_Z19computeHist2DKernelPKjiPjii
.global .align 1 .b8 _ZN34_INTERNAL_f33388cc_4_k_cu_a12557464cuda3std3__45__cpo5beginE[1];
.global .align 1 .b8 _ZN34_INTERNAL_f33388cc_4_k_cu_a12557464cuda3std3__45__cpo3endE[1];
.global .align 1 .b8 _ZN34_INTERNAL_f33388cc_4_k_cu_a12557464cuda3std3__45__cpo6cbeginE[1];
.global .align 1 .b8 _ZN34_INTERNAL_f33388cc_4_k_cu_a12557464cuda3std3__45__cpo4cendE[1];
.global .align 1 .b8 _ZN34_INTERNAL_f33388cc_4_k_cu_a12557464cuda3std3__45__cpo6rbeginE[1];
.global .align 1 .b8 _ZN34_INTERNAL_f33388cc_4_k_cu_a12557464cuda3std3__45__cpo4rendE[1];
.global .align 1 .b8 _ZN34_INTERNAL_f33388cc_4_k_cu_a12557464cuda3std3__45__cpo7crbeginE[1];
.global .align 1 .b8 _ZN34_INTERNAL_f33388cc_4_k_cu_a12557464cuda3std3__45__cpo5crendE[1];
.global .align 1 .b8 _ZN34_INTERNAL_f33388cc_4_k_cu_a12557464cuda3std3__436_GLOBAL__N__f33388cc_4_k_cu_a12557466ignoreE[1];
.global .align 1 .b8 _ZN34_INTERNAL_f33388cc_4_k_cu_a12557464cuda3std3__419piecewise_constructE[1];
.global .align 1 .b8 _ZN34_INTERNAL_f33388cc_4_k_cu_a12557464cuda3std3__48in_placeE[1];
.global .align 1 .b8 _ZN34_INTERNAL_f33388cc_4_k_cu_a12557464cuda3std3__420unreachable_sentinelE[1];
.global .align 1 .b8 _ZN34_INTERNAL_f33388cc_4_k_cu_a12557464cuda3std3__47nulloptE[1];
.global .align 1 .b8 _ZN34_INTERNAL_f33388cc_4_k_cu_a12557464cuda3std3__48unexpectE[1];
.global .align 1 .b8 _ZN34_INTERNAL_f33388cc_4_k_cu_a12557464cuda3std6ranges3__45__cpo4swapE[1];
.global .align 1 .b8 _ZN34_INTERNAL_f33388cc_4_k_cu_a12557464cuda3std6ranges3__45__cpo9iter_moveE[1];
.global .align 1 .b8 _ZN34_INTERNAL_f33388cc_4_k_cu_a12557464cuda3std6ranges3__45__cpo5beginE[1];
.global .align 1 .b8 _ZN34_INTERNAL_f33388cc_4_k_cu_a12557464cuda3std6ranges3__45__cpo3endE[1];
.global .align 1 .b8 _ZN34_INTERNAL_f33388cc_4_k_cu_a12557464cuda3std6ranges3__45__cpo6cbeginE[1];
.global .align 1 .b8 _ZN34_INTERNAL_f33388cc_4_k_cu_a12557464cuda3std6ranges3__45__cpo4cendE[1];
.global .align 1 .b8 _ZN34_INTERNAL_f33388cc_4_k_cu_a12557464cuda3std6ranges3__45__cpo7advanceE[1];
.global .align 1 .b8 _ZN34_INTERNAL_f33388cc_4_k_cu_a12557464cuda3std6ranges3__45__cpo9iter_swapE[1];
.global .align 1 .b8 _ZN34_INTERNAL_f33388cc_4_k_cu_a12557464cuda3std6ranges3__45__cpo4nextE[1];
.global .align 1 .b8 _ZN34_INTERNAL_f33388cc_4_k_cu_a12557464cuda3std6ranges3__45__cpo4prevE[1];
.global .align 1 .b8 _ZN34_INTERNAL_f33388cc_4_k_cu_a12557464cuda3std6ranges3__45__cpo4dataE[1];
.global .align 1 .b8 _ZN34_INTERNAL_f33388cc_4_k_cu_a12557464cuda3std6ranges3__45__cpo5cdataE[1];
.global .align 1 .b8 _ZN34_INTERNAL_f33388cc_4_k_cu_a12557464cuda3std6ranges3__45__cpo4sizeE[1];
.global .align 1 .b8 _ZN34_INTERNAL_f33388cc_4_k_cu_a12557464cuda3std6ranges3__45__cpo5ssizeE[1];
.global .align 1 .b8 _ZN34_INTERNAL_f33388cc_4_k_cu_a12557464cuda3std6ranges3__45__cpo8distanceE[1];
.global .align 1 .b8 _ZN34_INTERNAL_f33388cc_4_k_cu_a12557466thrust24THRUST_300001_SM_1000_NS6system6detail10sequential3seqE[1];
.global .align 1 .b8 _ZN34_INTERNAL_f33388cc_4_k_cu_a12557466thrust24THRUST_300001_SM_1000_NS6system3cpp3parE[1];
.global .align 1 .b8 _ZN34_INTERNAL_f33388cc_4_k_cu_a12557466thrust24THRUST_300001_SM_1000_NS8cuda_cub3parE[1];
.global .align 1 .b8 _ZN34_INTERNAL_f33388cc_4_k_cu_a12557466thrust24THRUST_300001_SM_1000_NS8cuda_cub10par_nosyncE[1];
.global .align 1 .b8 _ZN34_INTERNAL_f33388cc_4_k_cu_a12557466thrust24THRUST_300001_SM_1000_NS12placeholders2_1E[1];
.global .align 1 .b8 _ZN34_INTERNAL_f33388cc_4_k_cu_a12557466thrust24THRUST_300001_SM_1000_NS12placeholders2_2E[1];
.global .align 1 .b8 _ZN34_INTERNAL_f33388cc_4_k_cu_a12557466thrust24THRUST_300001_SM_1000_NS12placeholders2_3E[1];
.global .align 1 .b8 _ZN34_INTERNAL_f33388cc_4_k_cu_a12557466thrust24THRUST_300001_SM_1000_NS12placeholders2_4E[1];
.global .align 1 .b8 _ZN34_INTERNAL_f33388cc_4_k_cu_a12557466thrust24THRUST_300001_SM_1000_NS12placeholders2_5E[1];
.global .align 1 .b8 _ZN34_INTERNAL_f33388cc_4_k_cu_a12557466thrust24THRUST_300001_SM_1000_NS12placeholders2_6E[1];
.global .align 1 .b8 _ZN34_INTERNAL_f33388cc_4_k_cu_a12557466thrust24THRUST_300001_SM_1000_NS12placeholders2_7E[1];
.global .align 1 .b8 _ZN34_INTERNAL_f33388cc_4_k_cu_a12557466thrust24THRUST_300001_SM_1000_NS12placeholders2_8E[1];
.global .align 1 .b8 _ZN34_INTERNAL_f33388cc_4_k_cu_a12557466thrust24THRUST_300001_SM_1000_NS12placeholders2_9E[1];
.global .align 1 .b8 _ZN34_INTERNAL_f33388cc_4_k_cu_a12557466thrust24THRUST_300001_SM_1000_NS12placeholders3_10E[1];
.global .align 1 .b8 _ZN34_INTERNAL_f33388cc_4_k_cu_a12557466thrust24THRUST_300001_SM_1000_NS3seqE[1];
.global .align 1 .b8 _ZN34_INTERNAL_f33388cc_4_k_cu_a12557466thrust24THRUST_300001_SM_1000_NS6deviceE[1];
.extern .shared .align 16 .b8 section[];

.visible .entry _Z19computeHist2DKernelPKjiPjii(
	.param .u64 .ptr .align 1 _Z19computeHist2DKernelPKjiPjii_param_0,
	.param .u32 _Z19computeHist2DKernelPKjiPjii_param_1,
	.param .u64 .ptr .align 1 _Z19computeHist2DKernelPKjiPjii_param_2,
	.param .u32 _Z19computeHist2DKernelPKjiPjii_param_3,
	.param .u32 _Z19computeHist2DKernelPKjiPjii_param_4
)
{
	.reg .pred 	%p<2>;
	.reg .b32 	%r<15>;
	.reg .b64 	%rd<9>;

	ld.param.u64 	%rd1, [_Z19computeHist2DKernelPKjiPjii_param_0];
	ld.param.u32 	%r5, [_Z19computeHist2DKernelPKjiPjii_param_1];
	ld.param.u64 	%rd2, [_Z19computeHist2DKernelPKjiPjii_param_2];
	ld.param.u32 	%r3, [_Z19computeHist2DKernelPKjiPjii_param_3];
	ld.param.u32 	%r4, [_Z19computeHist2DKernelPKjiPjii_param_4];
	mov.u32 	%r1, %ctaid.x;
	mov.u32 	%r6, %ntid.x;
	mov.u32 	%r7, %tid.x;
	mad.lo.s32 	%r2, %r1, %r6, %r7;
	setp.ge.s32 	%p1, %r2, %r5;
	@%p1 bra 	$L__BB0_2;
	cvta.to.global.u64 	%rd3, %rd1;
	cvta.to.global.u64 	%rd4, %rd2;
	mul.wide.s32 	%rd5, %r2, 4;
	add.s64 	%rd6, %rd3, %rd5;
	ld.global.u32 	%r8, [%rd6];
	shr.u32 	%r9, %r8, %r4;
	add.s32 	%r10, %r3, -1;
	and.b32  	%r11, %r9, %r10;
	mov.u32 	%r12, %nctaid.x;
	mad.lo.s32 	%r13, %r11, %r12, %r1;
	mul.wide.u32 	%rd7, %r13, 4;
	add.s64 	%rd8, %rd4, %rd7;
	atom.global.add.u32 	%r14, [%rd8], 1;
$L__BB0_2:
	ret;

}
	// .globl	_Z15scanBlockKernelPjiS_S_
.visible .entry _Z15scanBlockKernelPjiS_S_(
	.param .u64 .ptr .align 1 _Z15scanBlockKernelPjiS_S__param_0,
	.param .u32 _Z15scanBlockKernelPjiS_S__param_1,
	.param .u64 .ptr .align 1 _Z15scanBlockKernelPjiS_S__param_2,
	.param .u64 .ptr .align 1 _Z15scanBlockKernelPjiS_S__param_3
)
{
	.reg .pred 	%p<9>;
	.reg .b32 	%r<30>;
	.reg .b64 	%rd<13>;

	ld.param.u64 	%rd1, [_Z15scanBlockKernelPjiS_S__param_0];
	ld.param.u32 	%r10, [_Z15scanBlockKernelPjiS_S__param_1];
	ld.param.u64 	%rd2, [_Z15scanBlockKernelPjiS_S__param_2];
	ld.param.u64 	%rd3, [_Z15scanBlockKernelPjiS_S__param_3];
	mov.u32 	%r1, %ctaid.x;
	mov.u32 	%r2, %ntid.x;
	mov.u32 	%r3, %tid.x;
	mad.lo.s32 	%r4, %r1, %r2, %r3;
	setp.ge.s32 	%p1, %r4, %r10;
	shl.b32 	%r11, %r3, 2;
	mov.u32 	%r12, section;
	add.s32 	%r5, %r12, %r11;
	@%p1 bra 	$L__BB1_2;
	cvta.to.global.u64 	%rd4, %rd1;
	mul.wide.s32 	%rd5, %r4, 4;
	add.s64 	%rd6, %rd4, %rd5;
	ld.global.u32 	%r14, [%rd6];
	st.shared.u32 	[%r5], %r14;
	bra.uni 	$L__BB1_3;
$L__BB1_2:
	mov.b32 	%r13, 0;
	st.shared.u32 	[%r5], %r13;
$L__BB1_3:
	bar.sync 	0;
	setp.lt.u32 	%p2, %r2, 2;
	@%p2 bra 	$L__BB1_8;
	mov.b32 	%r28, 1;
$L__BB1_5:
	setp.lt.u32 	%p3, %r3, %r28;
	mov.b32 	%r29, 0;
	@%p3 bra 	$L__BB1_7;
	sub.s32 	%r17, %r3, %r28;
	shl.b32 	%r18, %r17, 2;
	add.s32 	%r20, %r12, %r18;
	ld.shared.u32 	%r29, [%r20];
$L__BB1_7:
	bar.sync 	0;
	ld.shared.u32 	%r21, [%r5];
	add.s32 	%r22, %r21, %r29;
	st.shared.u32 	[%r5], %r22;
	bar.sync 	0;
	shl.b32 	%r28, %r28, 1;
	setp.lt.u32 	%p4, %r28, %r2;
	@%p4 bra 	$L__BB1_5;
$L__BB1_8:
	setp.ge.s32 	%p5, %r4, %r10;
	@%p5 bra 	$L__BB1_10;
	ld.shared.u32 	%r23, [%r5];
	cvta.to.global.u64 	%rd7, %rd2;
	mul.wide.s32 	%rd8, %r4, 4;
	add.s64 	%rd9, %rd7, %rd8;
	st.global.u32 	[%rd9], %r23;
$L__BB1_10:
	setp.eq.s64 	%p6, %rd3, 0;
	setp.ne.s32 	%p7, %r3, 0;
	or.pred  	%p8, %p7, %p6;
	@%p8 bra 	$L__BB1_12;
	shl.b32 	%r24, %r2, 2;
	add.s32 	%r26, %r12, %r24;
	ld.shared.u32 	%r27, [%r26+-4];
	cvta.to.global.u64 	%rd10, %rd3;
	mul.wide.u32 	%rd11, %r1, 4;
	add.s64 	%rd12, %rd10, %rd11;
	st.global.u32 	[%rd12], %r27;
$L__BB1_12:
	ret;

}
	// .globl	_Z19addScannedBlockSumsPjiS_
.visible .entry _Z19addScannedBlockSumsPjiS_(
	.param .u64 .ptr .align 1 _Z19addScannedBlockSumsPjiS__param_0,
	.param .u32 _Z19addScannedBlockSumsPjiS__param_1,
	.param .u64 .ptr .align 1 _Z19addScannedBlockSumsPjiS__param_2
)
{
	.reg .pred 	%p<4>;
	.reg .b32 	%r<10>;
	.reg .b64 	%rd<9>;

	ld.param.u64 	%rd1, [_Z19addScannedBlockSumsPjiS__param_0];
	ld.param.u32 	%r3, [_Z19addScannedBlockSumsPjiS__param_1];
	ld.param.u64 	%rd2, [_Z19addScannedBlockSumsPjiS__param_2];
	mov.u32 	%r4, %ntid.x;
	mov.u32 	%r1, %ctaid.x;
	mov.u32 	%r5, %tid.x;
	mad.lo.s32 	%r2, %r4, %r1, %r5;
	setp.ge.s32 	%p1, %r2, %r3;
	setp.eq.s32 	%p2, %r1, 0;
	or.pred  	%p3, %p2, %p1;
	@%p3 bra 	$L__BB2_2;
	cvta.to.global.u64 	%rd3, %rd2;
	cvta.to.global.u64 	%rd4, %rd1;
	add.s32 	%r6, %r1, -1;
	mul.wide.u32 	%rd5, %r6, 4;
	add.s64 	%rd6, %rd3, %rd5;
	ld.global.u32 	%r7, [%rd6];
	mul.wide.s32 	%rd7, %r2, 4;
	add.s64 	%rd8, %rd4, %rd7;
	ld.global.u32 	%r8, [%rd8];
	add.s32 	%r9, %r8, %r7;
	st.global.u32 	[%rd8], %r9;
$L__BB2_2:
	ret;

}
	// .globl	_Z20inclusiveToExclusivePKjiPjS1_
.visible .entry _Z20inclusiveToExclusivePKjiPjS1_(
	.param .u64 .ptr .align 1 _Z20inclusiveToExclusivePKjiPjS1__param_0,
	.param .u32 _Z20inclusiveToExclusivePKjiPjS1__param_1,
	.param .u64 .ptr .align 1 _Z20inclusiveToExclusivePKjiPjS1__param_2,
	.param .u64 .ptr .align 1 _Z20inclusiveToExclusivePKjiPjS1__param_3
)
{
	.reg .pred 	%p<2>;
	.reg .b32 	%r<9>;
	.reg .b64 	%rd<11>;

	ld.param.u64 	%rd1, [_Z20inclusiveToExclusivePKjiPjS1__param_0];
	ld.param.u32 	%r2, [_Z20inclusiveToExclusivePKjiPjS1__param_1];
	ld.param.u64 	%rd2, [_Z20inclusiveToExclusivePKjiPjS1__param_2];
	ld.param.u64 	%rd3, [_Z20inclusiveToExclusivePKjiPjS1__param_3];
	mov.u32 	%r3, %ntid.x;
	mov.u32 	%r4, %ctaid.x;
	mov.u32 	%r5, %tid.x;
	mad.lo.s32 	%r1, %r3, %r4, %r5;
	setp.ge.s32 	%p1, %r1, %r2;
	@%p1 bra 	$L__BB3_2;
	cvta.to.global.u64 	%rd4, %rd2;
	cvta.to.global.u64 	%rd5, %rd1;
	cvta.to.global.u64 	%rd6, %rd3;
	mul.wide.s32 	%rd7, %r1, 4;
	add.s64 	%rd8, %rd4, %rd7;
	ld.global.u32 	%r6, [%rd8];
	add.s64 	%rd9, %rd5, %rd7;
	ld.global.u32 	%r7, [%rd9];
	sub.s32 	%r8, %r6, %r7;
	add.s64 	%rd10, %rd6, %rd7;
	st.global.u32 	[%rd10], %r8;
$L__BB3_2:
	ret;

}
	// .globl	_Z13convertBinaryPKjiPjiii
.visible .entry _Z13convertBinaryPKjiPjiii(
	.param .u64 .ptr .align 1 _Z13convertBinaryPKjiPjiii_param_0,
	.param .u32 _Z13convertBinaryPKjiPjiii_param_1,
	.param .u64 .ptr .align 1 _Z13convertBinaryPKjiPjiii_param_2,
	.param .u32 _Z13convertBinaryPKjiPjiii_param_3,
	.param .u32 _Z13convertBinaryPKjiPjiii_param_4,
	.param .u32 _Z13convertBinaryPKjiPjiii_param_5
)
{
	.reg .pred 	%p<2>;
	.reg .b32 	%r<15>;
	.reg .b64 	%rd<8>;

	ld.param.u64 	%rd1, [_Z13convertBinaryPKjiPjiii_param_0];
	ld.param.u32 	%r5, [_Z13convertBinaryPKjiPjiii_param_1];
	ld.param.u64 	%rd2, [_Z13convertBinaryPKjiPjiii_param_2];
	ld.param.u32 	%r2, [_Z13convertBinaryPKjiPjiii_param_3];
	ld.param.u32 	%r3, [_Z13convertBinaryPKjiPjiii_param_4];
	ld.param.u32 	%r4, [_Z13convertBinaryPKjiPjiii_param_5];
	mov.u32 	%r6, %ctaid.x;
	mov.u32 	%r7, %ntid.x;
	mov.u32 	%r8, %tid.x;
	mad.lo.s32 	%r1, %r6, %r7, %r8;
	setp.ge.s32 	%p1, %r1, %r5;
	@%p1 bra 	$L__BB4_2;
	cvta.to.global.u64 	%rd3, %rd1;
	cvta.to.global.u64 	%rd4, %rd2;
	mul.wide.s32 	%rd5, %r1, 4;
	add.s64 	%rd6, %rd3, %rd5;
	ld.global.u32 	%r9, [%rd6];
	shr.u32 	%r10, %r9, %r3;
	add.s32 	%r11, %r2, -1;
	and.b32  	%r12, %r10, %r11;
	shr.u32 	%r13, %r12, %r4;
	and.b32  	%r14, %r13, 1;
	add.s64 	%rd7, %rd4, %rd5;
	st.global.u32 	[%rd7], %r14;
$L__BB4_2:
	ret;

}
	// .globl	_Z21calculateRankPerBlockPKjiPjS1_S1_
.visible .entry _Z21calculateRankPerBlockPKjiPjS1_S1_(
	.param .u64 .ptr .align 1 _Z21calculateRankPerBlockPKjiPjS1_S1__param_0,
	.param .u32 _Z21calculateRankPerBlockPKjiPjS1_S1__param_1,
	.param .u64 .ptr .align 1 _Z21calculateRankPerBlockPKjiPjS1_S1__param_2,
	.param .u64 .ptr .align 1 _Z21calculateRankPerBlockPKjiPjS1_S1__param_3,
	.param .u64 .ptr .align 1 _Z21calculateRankPerBlockPKjiPjS1_S1__param_4
)
{
	.reg .pred 	%p<6>;
	.reg .b32 	%r<23>;
	.reg .b64 	%rd<22>;

	ld.param.u64 	%rd5, [_Z21calculateRankPerBlockPKjiPjS1_S1__param_0];
	ld.param.u32 	%r6, [_Z21calculateRankPerBlockPKjiPjS1_S1__param_1];
	ld.param.u64 	%rd6, [_Z21calculateRankPerBlockPKjiPjS1_S1__param_2];
	ld.param.u64 	%rd7, [_Z21calculateRankPerBlockPKjiPjS1_S1__param_3];
	ld.param.u64 	%rd8, [_Z21calculateRankPerBlockPKjiPjS1_S1__param_4];
	cvta.to.global.u64 	%rd1, %rd8;
	cvta.to.global.u64 	%rd9, %rd7;
	cvta.to.global.u64 	%rd2, %rd5;
	cvta.to.global.u64 	%rd3, %rd6;
	mov.u32 	%r7, %ctaid.x;
	mov.u32 	%r1, %ntid.x;
	mul.lo.s32 	%r2, %r7, %r1;
	add.s32 	%r8, %r1, %r2;
	add.s32 	%r3, %r8, -1;
	mov.u32 	%r4, %tid.x;
	setp.ne.s32 	%p1, %r4, 0;
	mul.wide.u32 	%rd10, %r7, 4;
	add.s64 	%rd4, %rd9, %rd10;
	@%p1 bra 	$L__BB5_2;
	setp.lt.s32 	%p2, %r3, %r6;
	add.s32 	%r9, %r6, -1;
	selp.b32 	%r10, %r3, %r9, %p2;
	mul.wide.s32 	%rd11, %r10, 4;
	add.s64 	%rd12, %rd3, %rd11;
	ld.global.u32 	%r11, [%rd12];
	add.s64 	%rd13, %rd2, %rd11;
	ld.global.u32 	%r12, [%rd13];
	add.s32 	%r13, %r11, %r12;
	sub.s32 	%r14, %r6, %r2;
	selp.b32 	%r15, %r1, %r14, %p2;
	sub.s32 	%r16, %r15, %r13;
	st.global.u32 	[%rd4], %r16;
$L__BB5_2:
	bar.sync 	0;
	add.s32 	%r5, %r2, %r4;
	setp.ge.s32 	%p3, %r5, %r6;
	@%p3 bra 	$L__BB5_7;
	mul.wide.s32 	%rd14, %r5, 4;
	add.s64 	%rd15, %rd2, %rd14;
	ld.global.u32 	%r17, [%rd15];
	setp.eq.s32 	%p4, %r17, 1;
	@%p4 bra 	$L__BB5_6;
	setp.ne.s32 	%p5, %r17, 0;
	@%p5 bra 	$L__BB5_7;
	add.s64 	%rd20, %rd3, %rd14;
	ld.global.u32 	%r21, [%rd20];
	sub.s32 	%r22, %r4, %r21;
	add.s64 	%rd21, %rd1, %rd14;
	st.global.u32 	[%rd21], %r22;
	bra.uni 	$L__BB5_7;
$L__BB5_6:
	ld.global.u32 	%r18, [%rd4];
	add.s64 	%rd17, %rd3, %rd14;
	ld.global.u32 	%r19, [%rd17];
	add.s32 	%r20, %r19, %r18;
	add.s64 	%rd18, %rd1, %rd14;
	st.global.u32 	[%rd18], %r20;
$L__BB5_7:
	ret;

}
	// .globl	_Z19coutingSortPerBlockPKjiPjS1_
.visible .entry _Z19coutingSortPerBlockPKjiPjS1_(
	.param .u64 .ptr .align 1 _Z19coutingSortPerBlockPKjiPjS1__param_0,
	.param .u32 _Z19coutingSortPerBlockPKjiPjS1__param_1,
	.param .u64 .ptr .align 1 _Z19coutingSortPerBlockPKjiPjS1__param_2,
	.param .u64 .ptr .align 1 _Z19coutingSortPerBlockPKjiPjS1__param_3
)
{
	.reg .pred 	%p<2>;
	.reg .b32 	%r<10>;
	.reg .b64 	%rd<12>;

	ld.param.u64 	%rd1, [_Z19coutingSortPerBlockPKjiPjS1__param_0];
	ld.param.u32 	%r3, [_Z19coutingSortPerBlockPKjiPjS1__param_1];
	ld.param.u64 	%rd2, [_Z19coutingSortPerBlockPKjiPjS1__param_2];
	ld.param.u64 	%rd3, [_Z19coutingSortPerBlockPKjiPjS1__param_3];
	mov.u32 	%r4, %ctaid.x;
	mov.u32 	%r5, %ntid.x;
	mul.lo.s32 	%r1, %r4, %r5;
	mov.u32 	%r6, %tid.x;
	add.s32 	%r2, %r1, %r6;
	setp.ge.s32 	%p1, %r2, %r3;
	@%p1 bra 	$L__BB6_2;
	cvta.to.global.u64 	%rd4, %rd2;
	cvta.to.global.u64 	%rd5, %rd1;
	cvta.to.global.u64 	%rd6, %rd3;
	mul.wide.s32 	%rd7, %r2, 4;
	add.s64 	%rd8, %rd4, %rd7;
	ld.global.u32 	%r7, [%rd8];
	add.s32 	%r8, %r7, %r1;
	add.s64 	%rd9, %rd5, %rd7;
	ld.global.u32 	%r9, [%rd9];
	mul.wide.s32 	%rd10, %r8, 4;
	add.s64 	%rd11, %rd6, %rd10;
	st.global.u32 	[%rd11], %r9;
$L__BB6_2:
	ret;

}
	// .globl	_Z24scanBlockKernelWithEqualPKjiPjii
.visible .entry _Z24scanBlockKernelWithEqualPKjiPjii(
	.param .u64 .ptr .align 1 _Z24scanBlockKernelWithEqualPKjiPjii_param_0,
	.param .u32 _Z24scanBlockKernelWithEqualPKjiPjii_param_1,
	.param .u64 .ptr .align 1 _Z24scanBlockKernelWithEqualPKjiPjii_param_2,
	.param .u32 _Z24scanBlockKernelWithEqualPKjiPjii_param_3,
	.param .u32 _Z24scanBlockKernelWithEqualPKjiPjii_param_4
)
{
	.reg .pred 	%p<10>;
	.reg .b32 	%r<35>;
	.reg .b64 	%rd<11>;

	ld.param.u64 	%rd4, [_Z24scanBlockKernelWithEqualPKjiPjii_param_0];
	ld.param.u32 	%r10, [_Z24scanBlockKernelWithEqualPKjiPjii_param_1];
	ld.param.u64 	%rd3, [_Z24scanBlockKernelWithEqualPKjiPjii_param_2];
	ld.param.u32 	%r11, [_Z24scanBlockKernelWithEqualPKjiPjii_param_3];
	ld.param.u32 	%r12, [_Z24scanBlockKernelWithEqualPKjiPjii_param_4];
	cvta.to.global.u64 	%rd1, %rd4;
	mov.u32 	%r13, %ctaid.x;
	mov.u32 	%r1, %ntid.x;
	mov.u32 	%r2, %tid.x;
	mad.lo.s32 	%r3, %r13, %r1, %r2;
	setp.ge.s32 	%p1, %r3, %r10;
	shl.b32 	%r14, %r2, 2;
	mov.u32 	%r15, section;
	add.s32 	%r4, %r15, %r14;
	@%p1 bra 	$L__BB7_2;
	mov.b32 	%r16, 1;
	st.shared.u32 	[%r4], %r16;
$L__BB7_2:
	bar.sync 	0;
	setp.lt.u32 	%p2, %r1, 2;
	@%p2 bra 	$L__BB7_10;
	mul.wide.s32 	%rd5, %r3, 4;
	add.s64 	%rd2, %rd1, %rd5;
	add.s32 	%r5, %r11, -1;
	mov.b32 	%r33, 1;
$L__BB7_4:
	setp.lt.u32 	%p3, %r2, %r33;
	mov.b32 	%r34, 0;
	@%p3 bra 	$L__BB7_6;
	sub.s32 	%r19, %r2, %r33;
	shl.b32 	%r20, %r19, 2;
	add.s32 	%r22, %r15, %r20;
	ld.shared.u32 	%r34, [%r22];
$L__BB7_6:
	setp.ge.s32 	%p4, %r3, %r10;
	bar.sync 	0;
	setp.lt.u32 	%p5, %r2, %r33;
	or.pred  	%p6, %p4, %p5;
	@%p6 bra 	$L__BB7_9;
	ld.global.u32 	%r23, [%rd2];
	sub.s32 	%r24, %r3, %r33;
	mul.wide.s32 	%rd6, %r24, 4;
	add.s64 	%rd7, %rd1, %rd6;
	ld.global.u32 	%r25, [%rd7];
	xor.b32  	%r26, %r25, %r23;
	shr.u32 	%r27, %r26, %r12;
	and.b32  	%r28, %r27, %r5;
	setp.ne.s32 	%p7, %r28, 0;
	@%p7 bra 	$L__BB7_9;
	ld.shared.u32 	%r29, [%r4];
	add.s32 	%r30, %r29, %r34;
	st.shared.u32 	[%r4], %r30;
$L__BB7_9:
	bar.sync 	0;
	shl.b32 	%r33, %r33, 1;
	setp.lt.u32 	%p8, %r33, %r1;
	@%p8 bra 	$L__BB7_4;
$L__BB7_10:
	setp.ge.s32 	%p9, %r3, %r10;
	bar.sync 	0;
	@%p9 bra 	$L__BB7_12;
	ld.shared.u32 	%r31, [%r4];
	add.s32 	%r32, %r31, -1;
	cvta.to.global.u64 	%rd8, %rd3;
	mul.wide.s32 	%rd9, %r3, 4;
	add.s64 	%rd10, %rd8, %rd9;
	st.global.u32 	[%rd10], %r32;
$L__BB7_12:
	ret;

}
	// .globl	_Z19coutingSortWithHistPKjiPjS1_iiS1_
.visible .entry _Z19coutingSortWithHistPKjiPjS1_iiS1_(
	.param .u64 .ptr .align 1 _Z19coutingSortWithHistPKjiPjS1_iiS1__param_0,
	.param .u32 _Z19coutingSortWithHistPKjiPjS1_iiS1__param_1,
	.param .u64 .ptr .align 1 _Z19coutingSortWithHistPKjiPjS1_iiS1__param_2,
	.param .u64 .ptr .align 1 _Z19coutingSortWithHistPKjiPjS1_iiS1__param_3,
	.param .u32 _Z19coutingSortWithHistPKjiPjS1_iiS1__param_4,
	.param .u32 _Z19coutingSortWithHistPKjiPjS1_iiS1__param_5,
	.param .u64 .ptr .align 1 _Z19coutingSortWithHistPKjiPjS1_iiS1__param_6
)
{
	.reg .pred 	%p<2>;
	.reg .b32 	%r<17>;
	.reg .b64 	%rd<16>;

	ld.param.u64 	%rd1, [_Z19coutingSortWithHistPKjiPjS1_iiS1__param_0];
	ld.param.u32 	%r5, [_Z19coutingSortWithHistPKjiPjS1_iiS1__param_1];
	ld.param.u64 	%rd2, [_Z19coutingSortWithHistPKjiPjS1_iiS1__param_2];
	ld.param.u64 	%rd3, [_Z19coutingSortWithHistPKjiPjS1_iiS1__param_3];
	ld.param.u32 	%r3, [_Z19coutingSortWithHistPKjiPjS1_iiS1__param_4];
	ld.param.u32 	%r4, [_Z19coutingSortWithHistPKjiPjS1_iiS1__param_5];
	ld.param.u64 	%rd4, [_Z19coutingSortWithHistPKjiPjS1_iiS1__param_6];
	mov.u32 	%r1, %ctaid.x;
	mov.u32 	%r6, %ntid.x;
	mov.u32 	%r7, %tid.x;
	mad.lo.s32 	%r2, %r1, %r6, %r7;
	setp.ge.s32 	%p1, %r2, %r5;
	@%p1 bra 	$L__BB8_2;
	cvta.to.global.u64 	%rd5, %rd1;
	cvta.to.global.u64 	%rd6, %rd3;
	cvta.to.global.u64 	%rd7, %rd4;
	cvta.to.global.u64 	%rd8, %rd2;
	mul.wide.s32 	%rd9, %r2, 4;
	add.s64 	%rd10, %rd5, %rd9;
	ld.global.u32 	%r8, [%rd10];
	shr.u32 	%r9, %r8, %r4;
	add.s32 	%r10, %r3, -1;
	and.b32  	%r11, %r9, %r10;
	mov.u32 	%r12, %nctaid.x;
	mad.lo.s32 	%r13, %r11, %r12, %r1;
	mul.wide.u32 	%rd11, %r13, 4;
	add.s64 	%rd12, %rd6, %rd11;
	ld.global.u32 	%r14, [%rd12];
	add.s64 	%rd13, %rd7, %rd9;
	ld.global.u32 	%r15, [%rd13];
	add.s32 	%r16, %r15, %r14;
	mul.wide.s32 	%rd14, %r16, 4;
	add.s64 	%rd15, %rd8, %rd14;
	st.global.u32 	[%rd15], %r8;
$L__BB8_2:
	ret;

}
	// .globl	_ZN3cub18CUB_300001_SM_10006detail11EmptyKernelIvEEvv
.visible .entry _ZN3cub18CUB_300001_SM_10006detail11EmptyKernelIvEEvv()
{


	ret;

}


// ===== COMPILED SASS (sm_100) =====

	.target	sm_100

	.elftype	@"ET_EXEC"


//--------------------- .note.nv.tkinfo           --------------------------
	.section	.note.nv.tkinfo,"",@"SHT_NOTE"
	.sectionflags	@"SHF_NOTE_NV_TKINFO"
	.tkinfo
        /*0018*/ 	.word	0x00000002
        /*0030*/ 	.string	""
        /*0030*/ 	.string	"ptxas"
        /*0030*/ 	.string	"Cuda compilation tools, release 13.0, V13.0.88"
        /*0030*/ 	.string	"Build cuda_13.0.r13.0/compiler.36424714_0"
        /*0030*/ 	.string	"-arch sm_100 -m 64 "



//--------------------- .note.nv.cuinfo           --------------------------
	.section	.note.nv.cuinfo,"",@"SHT_NOTE"
	.sectionflags	@"SHF_NOTE_NV_CUINFO"
        /*0018*/ 	.short	0x0002
        /*001a*/ 	.short	0x0064
        /*001c*/ 	.short	0x0082
	.zero		2


//--------------------- .nv.info                  --------------------------
	.section	.nv.info,"",@"SHT_CUDA_INFO"
	.align	4


	//----- nvinfo : EIATTR_REGCOUNT
	.align		4
        /*0000*/ 	.byte	0x04, 0x2f
        /*0002*/ 	.short	(.L_46 - .L_45)
	.align		4
.L_45:
        /*0004*/ 	.word	index@(_Z19computeHist2DKernelPKjiPjii)
        /*0008*/ 	.word	0x0000000c


	//----- nvinfo : EIATTR_FRAME_SIZE
	.align		4
.L_46:
        /*000c*/ 	.byte	0x04, 0x11
        /*000e*/ 	.short	(.L_48 - .L_47)
	.align		4
.L_47:
        /*0010*/ 	.word	index@(_Z19computeHist2DKernelPKjiPjii)
        /*0014*/ 	.word	0x00000000


	//----- nvinfo : EIATTR_REGCOUNT
	.align		4
.L_48:
        /*0018*/ 	.byte	0x04, 0x2f
        /*001a*/ 	.short	(.L_50 - .L_49)
	.align		4
.L_49:
        /*001c*/ 	.word	index@(_Z15scanBlockKernelPjiS_S_)
        /*0020*/ 	.word	0x0000000c


	//----- nvinfo : EIATTR_FRAME_SIZE
	.align		4
.L_50:
        /*0024*/ 	.byte	0x04, 0x11
        /*0026*/ 	.short	(.L_52 - .L_51)
	.align		4
.L_51:
        /*0028*/ 	.word	index@(_Z15scanBlockKernelPjiS_S_)
        /*002c*/ 	.word	0x00000000


	//----- nvinfo : EIATTR_REGCOUNT
	.align		4
.L_52:
        /*0030*/ 	.byte	0x04, 0x2f
        /*0032*/ 	.short	(.L_54 - .L_53)
	.align		4
.L_53:
        /*0034*/ 	.word	index@(_Z19addScannedBlockSumsPjiS_)
        /*0038*/ 	.word	0x0000000c


	//----- nvinfo : EIATTR_FRAME_SIZE
	.align		4
.L_54:
        /*003c*/ 	.byte	0x04, 0x11
        /*003e*/ 	.short	(.L_56 - .L_55)
	.align		4
.L_55:
        /*0040*/ 	.word	index@(_Z19addScannedBlockSumsPjiS_)
        /*0044*/ 	.word	0x00000000


	//----- nvinfo : EIATTR_REGCOUNT
	.align		4
.L_56:
        /*0048*/ 	.byte	0x04, 0x2f
        /*004a*/ 	.short	(.L_58 - .L_57)
	.align		4
.L_57:
        /*004c*/ 	.word	index@(_Z20inclusiveToExclusivePKjiPjS1_)
        /*0050*/ 	.word	0x0000000c


	//----- nvinfo : EIATTR_FRAME_SIZE
	.align		4
.L_58:
        /*0054*/ 	.byte	0x04, 0x11
        /*0056*/ 	.short	(.L_60 - .L_59)
	.align		4
.L_59:
        /*0058*/ 	.word	index@(_Z20inclusiveToExclusivePKjiPjS1_)
        /*005c*/ 	.word	0x00000000


	//----- nvinfo : EIATTR_REGCOUNT
	.align		4
.L_60:
        /*0060*/ 	.byte	0x04, 0x2f
        /*0062*/ 	.short	(.L_62 - .L_61)
	.align		4
.L_61:
        /*0064*/ 	.word	index@(_Z13convertBinaryPKjiPjiii)
        /*0068*/ 	.word	0x0000000a


	//----- nvinfo : EIATTR_FRAME_SIZE
	.align		4
.L_62:
        /*006c*/ 	.byte	0x04, 0x11
        /*006e*/ 	.short	(.L_64 - .L_63)
	.align		4
.L_63:
        /*0070*/ 	.word	index@(_Z13convertBinaryPKjiPjiii)
        /*0074*/ 	.word	0x00000000


	//----- nvinfo : EIATTR_REGCOUNT
	.align		4
.L_64:
        /*0078*/ 	.byte	0x04, 0x2f
        /*007a*/ 	.short	(.L_66 - .L_65)
	.align		4
.L_65:
        /*007c*/ 	.word	index@(_Z21calculateRankPerBlockPKjiPjS1_S1_)
        /*0080*/ 	.word	0x0000000f


	//----- nvinfo : EIATTR_FRAME_SIZE
	.align		4
.L_66:
        /*0084*/ 	.byte	0x04, 0x11
        /*0086*/ 	.short	(.L_68 - .L_67)
	.align		4
.L_67:
        /*0088*/ 	.word	index@(_Z21calculateRankPerBlockPKjiPjS1_S1_)
        /*008c*/ 	.word	0x00000000


	//----- nvinfo : EIATTR_REGCOUNT
	.align		4
.L_68:
        /*0090*/ 	.byte	0x04, 0x2f
        /*0092*/ 	.short	(.L_70 - .L_69)
	.align		4
.L_69:
        /*0094*/ 	.word	index@(_Z19coutingSortPerBlockPKjiPjS1_)
        /*0098*/ 	.word	0x0000000c


	//----- nvinfo : EIATTR_FRAME_SIZE
	.align		4
.L_70:
        /*009c*/ 	.byte	0x04, 0x11
        /*009e*/ 	.short	(.L_72 - .L_71)
	.align		4
.L_71:
        /*00a0*/ 	.word	index@(_Z19coutingSortPerBlockPKjiPjS1_)
        /*00a4*/ 	.word	0x00000000


	//----- nvinfo : EIATTR_REGCOUNT
	.align		4
.L_72:
        /*00a8*/ 	.byte	0x04, 0x2f
        /*00aa*/ 	.short	(.L_74 - .L_73)
	.align		4
.L_73:
        /*00ac*/ 	.word	index@(_Z24scanBlockKernelWithEqualPKjiPjii)
        /*00b0*/ 	.word	0x00000010


	//----- nvinfo : EIATTR_FRAME_SIZE
	.align		4
.L_74:
        /*00b4*/ 	.byte	0x04, 0x11
        /*00b6*/ 	.short	(.L_76 - .L_75)
	.align		4
.L_75:
        /*00b8*/ 	.word	index@(_Z24scanBlockKernelWithEqualPKjiPjii)
        /*00bc*/ 	.word	0x00000000


	//----- nvinfo : EIATTR_REGCOUNT
	.align		4
.L_76:
        /*00c0*/ 	.byte	0x04, 0x2f
        /*00c2*/ 	.short	(.L_78 - .L_77)
	.align		4
.L_77:
        /*00c4*/ 	.word	index@(_Z19coutingSortWithHistPKjiPjS1_iiS1_)
        /*00c8*/ 	.word	0x00000010


	//----- nvinfo : EIATTR_FRAME_SIZE
	.align		4
.L_78:
        /*00cc*/ 	.byte	0x04, 0x11
        /*00ce*/ 	.short	(.L_80 - .L_79)
	.align		4
.L_79:
        /*00d0*/ 	.word	index@(_Z19coutingSortWithHistPKjiPjS1_iiS1_)
        /*00d4*/ 	.word	0x00000000


	//----- nvinfo : EIATTR_REGCOUNT
	.align		4
.L_80:
        /*00d8*/ 	.byte	0x04, 0x2f
        /*00da*/ 	.short	(.L_82 - .L_81)
	.align		4
.L_81:
        /*00dc*/ 	.word	index@(_ZN3cub18CUB_300001_SM_10006detail11EmptyKernelIvEEvv)
        /*00e0*/ 	.word	0x00000004


	//----- nvinfo : EIATTR_FRAME_SIZE
	.align		4
.L_82:
        /*00e4*/ 	.byte	0x04, 0x11
        /*00e6*/ 	.short	(.L_84 - .L_83)
	.align		4
.L_83:
        /*00e8*/ 	.word	index@(_ZN3cub18CUB_300001_SM_10006detail11EmptyKernelIvEEvv)
        /*00ec*/ 	.word	0x00000000


	//----- nvinfo : EIATTR_MIN_STACK_SIZE
	.align		4
.L_84:
        /*00f0*/ 	.byte	0x04, 0x12
        /*00f2*/ 	.short	(.L_86 - .L_85)
	.align		4
.L_85:
        /*00f4*/ 	.word	index@(_ZN3cub18CUB_300001_SM_10006detail11EmptyKernelIvEEvv)
        /*00f8*/ 	.word	0x00000000


	//----- nvinfo : EIATTR_MIN_STACK_SIZE
	.align		4
.L_86:
        /*00fc*/ 	.byte	0x04, 0x12
        /*00fe*/ 	.short	(.L_88 - .L_87)
	.align		4
.L_87:
        /*0100*/ 	.word	index@(_Z19coutingSortWithHistPKjiPjS1_iiS1_)
        /*0104*/ 	.word	0x00000000


	//----- nvinfo : EIATTR_MIN_STACK_SIZE
	.align		4
.L_88:
        /*0108*/ 	.byte	0x04, 0x12
        /*010a*/ 	.short	(.L_90 - .L_89)
	.align		4
.L_89:
        /*010c*/ 	.word	index@(_Z24scanBlockKernelWithEqualPKjiPjii)
        /*0110*/ 	.word	0x00000000


	//----- nvinfo : EIATTR_MIN_STACK_SIZE
	.align		4
.L_90:
        /*0114*/ 	.byte	0x04, 0x12
        /*0116*/ 	.short	(.L_92 - .L_91)
	.align		4
.L_91:
        /*0118*/ 	.word	index@(_Z19coutingSortPerBlockPKjiPjS1_)
        /*011c*/ 	.word	0x00000000


	//----- nvinfo : EIATTR_MIN_STACK_SIZE
	.align		4
.L_92:
        /*0120*/ 	.byte	0x04, 0x12
        /*0122*/ 	.short	(.L_94 - .L_93)
	.align		4
.L_93:
        /*0124*/ 	.word	index@(_Z21calculateRankPerBlockPKjiPjS1_S1_)
        /*0128*/ 	.word	0x00000000


	//----- nvinfo : EIATTR_MIN_STACK_SIZE
	.align		4
.L_94:
        /*012c*/ 	.byte	0x04, 0x12
        /*012e*/ 	.short	(.L_96 - .L_95)
	.align		4
.L_95:
        /*0130*/ 	.word	index@(_Z13convertBinaryPKjiPjiii)
        /*0134*/ 	.word	0x00000000


	//----- nvinfo : EIATTR_MIN_STACK_SIZE
	.align		4
.L_96:
        /*0138*/ 	.byte	0x04, 0x12
        /*013a*/ 	.short	(.L_98 - .L_97)
	.align		4
.L_97:
        /*013c*/ 	.word	index@(_Z20inclusiveToExclusivePKjiPjS1_)
        /*0140*/ 	.word	0x00000000


	//----- nvinfo : EIATTR_MIN_STACK_SIZE
	.align		4
.L_98:
        /*0144*/ 	.byte	0x04, 0x12
        /*0146*/ 	.short	(.L_100 - .L_99)
	.align		4
.L_99:
        /*0148*/ 	.word	index@(_Z19addScannedBlockSumsPjiS_)
        /*014c*/ 	.word	0x00000000


	//----- nvinfo : EIATTR_MIN_STACK_SIZE
	.align		4
.L_100:
        /*0150*/ 	.byte	0x04, 0x12
        /*0152*/ 	.short	(.L_102 - .L_101)
	.align		4
.L_101:
        /*0154*/ 	.word	index@(_Z15scanBlockKernelPjiS_S_)
        /*0158*/ 	.word	0x00000000


	//----- nvinfo : EIATTR_MIN_STACK_SIZE
	.align		4
.L_102:
        /*015c*/ 	.byte	0x04, 0x12
        /*015e*/ 	.short	(.L_104 - .L_103)
	.align		4
.L_103:
        /*0160*/ 	.word	index@(_Z19computeHist2DKernelPKjiPjii)
        /*0164*/ 	.word	0x00000000
.L_104:


//--------------------- .nv.compat                --------------------------
	.section	.nv.compat,"",@"SHT_CUDA_COMPAT_INFO"
	.align	4
        /*0000*/ 	.byte	0x02, 0x09, 0x00, 0x00, 0x02, 0x02, 0x01, 0x00, 0x02, 0x05, 0x05, 0x00, 0x03, 0x07, 0x01, 0x01
        /*0010*/ 	.byte	0x02, 0x03, 0x00, 0x00, 0x02, 0x06, 0x01, 0x00, 0x04, 0x0b, 0x08, 0x00, 0x09, 0x00, 0x00, 0x00
        /*0020*/ 	.byte	0x00, 0x00, 0x00, 0x00


//--------------------- .nv.info._ZN3cub18CUB_300001_SM_10006detail11EmptyKernelIvEEvv --------------------------
	.section	.nv.info._ZN3cub18CUB_300001_SM_10006detail11EmptyKernelIvEEvv,"",@"SHT_CUDA_INFO"
	.sectionflags	@""
	.align	4


	//----- nvinfo : EIATTR_CUDA_API_VERSION
	.align		4
        /*0000*/ 	.byte	0x04, 0x37
        /*0002*/ 	.short	(.L_106 - .L_105)
.L_105:
        /*0004*/ 	.word	0x00000082


	//----- nvinfo : EIATTR_SPARSE_MMA_MASK
	.align		4
.L_106:
        /*0008*/ 	.byte	0x03, 0x50
        /*000a*/ 	.short	0x0000


	//----- nvinfo : EIATTR_MAXREG_COUNT
	.align		4
        /*000c*/ 	.byte	0x03, 0x1b
        /*000e*/ 	.short	0x00ff


	//----- nvinfo : EIATTR_MERCURY_ISA_VERSION
	.align		4
        /*0010*/ 	.byte	0x03, 0x5f
        /*0012*/ 	.short	0x0101


	//----- nvinfo : EIATTR_VRC_CTA_INIT_COUNT
	.align		4
        /*0014*/ 	.byte	0x02, 0x4a
	.zero		1
	.zero		1


	//----- nvinfo : EIATTR_EXIT_INSTR_OFFSETS
	.align		4
        /*0018*/ 	.byte	0x04, 0x1c
        /*001a*/ 	.short	(.L_108 - .L_107)


	//   ....[0]....
.L_107:
        /*001c*/ 	.word	0x00000010


	//----- nvinfo : EIATTR_SW_WAR
	.align		4
.L_108:
        /*0020*/ 	.byte	0x04, 0x36
        /*0022*/ 	.short	(.L_110 - .L_109)
.L_109:
        /*0024*/ 	.word	0x00000008
.L_110:


//--------------------- .nv.info._Z19coutingSortWithHistPKjiPjS1_iiS1_ --------------------------
	.section	.nv.info._Z19coutingSortWithHistPKjiPjS1_iiS1_,"",@"SHT_CUDA_INFO"
	.sectionflags	@""
	.align	4


	//----- nvinfo : EIATTR_CUDA_API_VERSION
	.align		4
        /*0000*/ 	.byte	0x04, 0x37
        /*0002*/ 	.short	(.L_112 - .L_111)
.L_111:
        /*0004*/ 	.word	0x00000082


	//----- nvinfo : EIATTR_KPARAM_INFO
	.align		4
.L_112:
        /*0008*/ 	.byte	0x04, 0x17
        /*000a*/ 	.short	(.L_114 - .L_113)
.L_113:
        /*000c*/ 	.word	0x00000000
        /*0010*/ 	.short	0x0006
        /*0012*/ 	.short	0x0028
        /*0014*/ 	.byte	0x00, 0xf5, 0x21, 0x00


	//----- nvinfo : EIATTR_KPARAM_INFO
	.align		4
.L_114:
        /*0018*/ 	.byte	0x04, 0x17
        /*001a*/ 	.short	(.L_116 - .L_115)
.L_115:
        /*001c*/ 	.word	0x00000000
        /*0020*/ 	.short	0x0005
        /*0022*/ 	.short	0x0024
        /*0024*/ 	.byte	0x00, 0xf0, 0x11, 0x00


	//----- nvinfo : EIATTR_KPARAM_INFO
	.align		4
.L_116:
        /*0028*/ 	.byte	0x04, 0x17
        /*002a*/ 	.short	(.L_118 - .L_117)
.L_117:
        /*002c*/ 	.word	0x00000000
        /*0030*/ 	.short	0x0004
        /*0032*/ 	.short	0x0020
        /*0034*/ 	.byte	0x00, 0xf0, 0x11, 0x00


	//----- nvinfo : EIATTR_KPARAM_INFO
	.align		4
.L_118:
        /*0038*/ 	.byte	0x04, 0x17
        /*003a*/ 	.short	(.L_120 - .L_119)
.L_119:
        /*003c*/ 	.word	0x00000000
        /*0040*/ 	.short	0x0003
        /*0042*/ 	.short	0x0018
        /*0044*/ 	.byte	0x00, 0xf5, 0x21, 0x00


	//----- nvinfo : EIATTR_KPARAM_INFO
	.align		4
.L_120:
        /*0048*/ 	.byte	0x04, 0x17
        /*004a*/ 	.short	(.L_122 - .L_121)
.L_121:
        /*004c*/ 	.word	0x00000000
        /*0050*/ 	.short	0x0002
        /*0052*/ 	.short	0x0010
        /*0054*/ 	.byte	0x00, 0xf5, 0x21, 0x00


	//----- nvinfo : EIATTR_KPARAM_INFO
	.align		4
.L_122:
        /*0058*/ 	.byte	0x04, 0x17
        /*005a*/ 	.short	(.L_124 - .L_123)
.L_123:
        /*005c*/ 	.word	0x00000000
        /*0060*/ 	.short	0x0001
        /*0062*/ 	.short	0x0008
        /*0064*/ 	.byte	0x00, 0xf0, 0x11, 0x00


	//----- nvinfo : EIATTR_KPARAM_INFO
	.align		4
.L_124:
        /*0068*/ 	.byte	0x04, 0x17
        /*006a*/ 	.short	(.L_126 - .L_125)
.L_125:
        /*006c*/ 	.word	0x00000000
        /*0070*/ 	.short	0x0000
        /*0072*/ 	.short	0x0000
        /*0074*/ 	.byte	0x00, 0xf5, 0x21, 0x00


	//----- nvinfo : EIATTR_SPARSE_MMA_MASK
	.align		4
.L_126:
        /*0078*/ 	.byte	0x03, 0x50
        /*007a*/ 	.short	0x0000


	//----- nvinfo : EIATTR_MAXREG_COUNT
	.align		4
        /*007c*/ 	.byte	0x03, 0x1b
        /*007e*/ 	.short	0x00ff


	//----- nvinfo : EIATTR_MERCURY_ISA_VERSION
	.align		4
        /*0080*/ 	.byte	0x03, 0x5f
        /*0082*/ 	.short	0x0101


	//----- nvinfo : EIATTR_VRC_CTA_INIT_COUNT
	.align		4
        /*0084*/ 	.byte	0x02, 0x4a
	.zero		1
	.zero		1


	//----- nvinfo : EIATTR_EXIT_INSTR_OFFSETS
	.align		4
        /*0088*/ 	.byte	0x04, 0x1c
        /*008a*/ 	.short	(.L_128 - .L_127)


	//   ....[0]....
.L_127:
        /*008c*/ 	.word	0x00000070


	//   ....[1]....
        /*0090*/ 	.word	0x000001c0


	//----- nvinfo : EIATTR_CBANK_PARAM_SIZE
	.align		4
.L_128:
        /*0094*/ 	.byte	0x03, 0x19
        /*0096*/ 	.short	0x0030


	//----- nvinfo : EIATTR_PARAM_CBANK
	.align		4
        /*0098*/ 	.byte	0x04, 0x0a
        /*009a*/ 	.short	(.L_130 - .L_129)
	.align		4
.L_129:
        /*009c*/ 	.word	index@(.nv.constant0._Z19coutingSortWithHistPKjiPjS1_iiS1_)
        /*00a0*/ 	.short	0x0380
        /*00a2*/ 	.short	0x0030


	//----- nvinfo : EIATTR_SW_WAR
	.align		4
.L_130:
        /*00a4*/ 	.byte	0x04, 0x36
        /*00a6*/ 	.short	(.L_132 - .L_131)
.L_131:
        /*00a8*/ 	.word	0x00000008
.L_132:


//--------------------- .nv.info._Z24scanBlockKernelWithEqualPKjiPjii --------------------------
	.section	.nv.info._Z24scanBlockKernelWithEqualPKjiPjii,"",@"SHT_CUDA_INFO"
	.sectionflags	@""
	.align	4


	//----- nvinfo : EIATTR_CUDA_API_VERSION
	.align		4
        /*0000*/ 	.byte	0x04, 0x37
        /*0002*/ 	.short	(.L_134 - .L_133)
.L_133:
        /*0004*/ 	.word	0x00000082


	//----- nvinfo : EIATTR_KPARAM_INFO
	.align		4
.L_134:
        /*0008*/ 	.byte	0x04, 0x17
        /*000a*/ 	.short	(.L_136 - .L_135)
.L_135:
        /*000c*/ 	.word	0x00000000
        /*0010*/ 	.short	0x0004
        /*0012*/ 	.short	0x001c
        /*0014*/ 	.byte	0x00, 0xf0, 0x11, 0x00


	//----- nvinfo : EIATTR_KPARAM_INFO
	.align		4
.L_136:
        /*0018*/ 	.byte	0x04, 0x17
        /*001a*/ 	.short	(.L_138 - .L_137)
.L_137:
        /*001c*/ 	.word	0x00000000
        /*0020*/ 	.short	0x0003
        /*0022*/ 	.short	0x0018
        /*0024*/ 	.byte	0x00, 0xf0, 0x11, 0x00


	//----- nvinfo : EIATTR_KPARAM_INFO
	.align		4
.L_138:
        /*0028*/ 	.byte	0x04, 0x17
        /*002a*/ 	.short	(.L_140 - .L_139)
.L_139:
        /*002c*/ 	.word	0x00000000
        /*0030*/ 	.short	0x0002
        /*0032*/ 	.short	0x0010
        /*0034*/ 	.byte	0x00, 0xf5, 0x21, 0x00


	//----- nvinfo : EIATTR_KPARAM_INFO
	.align		4
.L_140:
        /*0038*/ 	.byte	0x04, 0x17
        /*003a*/ 	.short	(.L_142 - .L_141)
.L_141:
        /*003c*/ 	.word	0x00000000
        /*0040*/ 	.short	0x0001
        /*0042*/ 	.short	0x0008
        /*0044*/ 	.byte	0x00, 0xf0, 0x11, 0x00


	//----- nvinfo : EIATTR_KPARAM_INFO
	.align		4
.L_142:
        /*0048*/ 	.byte	0x04, 0x17
        /*004a*/ 	.short	(.L_144 - .L_143)
.L_143:
        /*004c*/ 	.word	0x00000000
        /*0050*/ 	.short	0x0000
        /*0052*/ 	.short	0x0000
        /*0054*/ 	.byte	0x00, 0xf5, 0x21, 0x00


	//----- nvinfo : EIATTR_SPARSE_MMA_MASK
	.align		4
.L_144:
        /*0058*/ 	.byte	0x03, 0x50
        /*005a*/ 	.short	0x0000


	//----- nvinfo : EIATTR_MAXREG_COUNT
	.align		4
        /*005c*/ 	.byte	0x03, 0x1b
        /*005e*/ 	.short	0x00ff


	//----- nvinfo : EIATTR_NUM_BARRIERS
	.align		4
        /*0060*/ 	.byte	0x02, 0x4c
        /*0062*/ 	.byte	0x01
	.zero		1


	//----- nvinfo : EIATTR_MERCURY_ISA_VERSION
	.align		4
        /*0064*/ 	.byte	0x03, 0x5f
        /*0066*/ 	.short	0x0101


	//----- nvinfo : EIATTR_VRC_CTA_INIT_COUNT
	.align		4
        /*0068*/ 	.byte	0x02, 0x4a
	.zero		1
	.zero		1


	//----- nvinfo : EIATTR_EXIT_INSTR_OFFSETS
	.align		4
        /*006c*/ 	.byte	0x04, 0x1c
        /*006e*/ 	.short	(.L_146 - .L_145)


	//   ....[0]....
.L_145:
        /*0070*/ 	.word	0x00000330


	//   ....[1]....
        /*0074*/ 	.word	0x00000390


	//----- nvinfo : EIATTR_CRS_STACK_SIZE
	.align		4
.L_146:
        /*0078*/ 	.byte	0x04, 0x1e
        /*007a*/ 	.short	(.L_148 - .L_147)
.L_147:
        /*007c*/ 	.word	0x00000000


	//----- nvinfo : EIATTR_CBANK_PARAM_SIZE
	.align		4
.L_148:
        /*0080*/ 	.byte	0x03, 0x19
        /*0082*/ 	.short	0x0020


	//----- nvinfo : EIATTR_PARAM_CBANK
	.align		4
        /*0084*/ 	.byte	0x04, 0x0a
        /*0086*/ 	.short	(.L_150 - .L_149)
	.align		4
.L_149:
        /*0088*/ 	.word	index@(.nv.constant0._Z24scanBlockKernelWithEqualPKjiPjii)
        /*008c*/ 	.short	0x0380
        /*008e*/ 	.short	0x0020


	//----- nvinfo : EIATTR_SW_WAR
	.align		4
.L_150:
        /*0090*/ 	.byte	0x04, 0x36
        /*0092*/ 	.short	(.L_152 - .L_151)
.L_151:
        /*0094*/ 	.word	0x00000008
.L_152:


//--------------------- .nv.info._Z19coutingSortPerBlockPKjiPjS1_ --------------------------
	.section	.nv.info._Z19coutingSortPerBlockPKjiPjS1_,"",@"SHT_CUDA_INFO"
	.sectionflags	@""
	.align	4


	//----- nvinfo : EIATTR_CUDA_API_VERSION
	.align		4
        /*0000*/ 	.byte	0x04, 0x37
        /*0002*/ 	.short	(.L_154 - .L_153)
.L_153:
        /*0004*/ 	.word	0x00000082


	//----- nvinfo : EIATTR_KPARAM_INFO
	.align		4
.L_154:
        /*0008*/ 	.byte	0x04, 0x17
        /*000a*/ 	.short	(.L_156 - .L_155)
.L_155:
        /*000c*/ 	.word	0x00000000
        /*0010*/ 	.short	0x0003
        /*0012*/ 	.short	0x0018
        /*0014*/ 	.byte	0x00, 0xf5, 0x21, 0x00


	//----- nvinfo : EIATTR_KPARAM_INFO
	.align		4
.L_156:
        /*0018*/ 	.byte	0x04, 0x17
        /*001a*/ 	.short	(.L_158 - .L_157)
.L_157:
        /*001c*/ 	.word	0x00000000
        /*0020*/ 	.short	0x0002
        /*0022*/ 	.short	0x0010
        /*0024*/ 	.byte	0x00, 0xf5, 0x21, 0x00


	//----- nvinfo : EIATTR_KPARAM_INFO
	.align		4
.L_158:
        /*0028*/ 	.byte	0x04, 0x17
        /*002a*/ 	.short	(.L_160 - .L_159)
.L_159:
        /*002c*/ 	.word	0x00000000
        /*0030*/ 	.short	0x0001
        /*0032*/ 	.short	0x0008
        /*0034*/ 	.byte	0x00, 0xf0, 0x11, 0x00


	//----- nvinfo : EIATTR_KPARAM_INFO
	.align		4
.L_160:
        /*0038*/ 	.byte	0x04, 0x17
        /*003a*/ 	.short	(.L_162 - .L_161)
.L_161:
        /*003c*/ 	.word	0x00000000
        /*0040*/ 	.short	0x0000
        /*0042*/ 	.short	0x0000
        /*0044*/ 	.byte	0x00, 0xf5, 0x21, 0x00


	//----- nvinfo : EIATTR_SPARSE_MMA_MASK
	.align		4
.L_162:
        /*0048*/ 	.byte	0x03, 0x50
        /*004a*/ 	.short	0x0000


	//----- nvinfo : EIATTR_MAXREG_COUNT
	.align		4
        /*004c*/ 	.byte	0x03, 0x1b
        /*004e*/ 	.short	0x00ff


	//----- nvinfo : EIATTR_MERCURY_ISA_VERSION
	.align		4
        /*0050*/ 	.byte	0x03, 0x5f
        /*0052*/ 	.short	0x0101


	//----- nvinfo : EIATTR_VRC_CTA_INIT_COUNT
	.align		4
        /*0054*/ 	.byte	0x02, 0x4a
	.zero		1
	.zero		1


	//----- nvinfo : EIATTR_EXIT_INSTR_OFFSETS
	.align		4
        /*0058*/ 	.byte	0x04, 0x1c
        /*005a*/ 	.short	(.L_164 - .L_163)


	//   ....[0]....
.L_163:
        /*005c*/ 	.word	0x00000080


	//   ....[1]....
        /*0060*/ 	.word	0x00000140


	//----- nvinfo : EIATTR_CBANK_PARAM_SIZE
	.align		4
.L_164:
        /*0064*/ 	.byte	0x03, 0x19
        /*0066*/ 	.short	0x0020


	//----- nvinfo : EIATTR_PARAM_CBANK
	.align		4
        /*0068*/ 	.byte	0x04, 0x0a
        /*006a*/ 	.short	(.L_166 - .L_165)
	.align		4
.L_165:
        /*006c*/ 	.word	index@(.nv.constant0._Z19coutingSortPerBlockPKjiPjS1_)
        /*0070*/ 	.short	0x0380
        /*0072*/ 	.short	0x0020


	//----- nvinfo : EIATTR_SW_WAR
	.align		4
.L_166:
        /*0074*/ 	.byte	0x04, 0x36
        /*0076*/ 	.short	(.L_168 - .L_167)
.L_167:
        /*0078*/ 	.word	0x00000008
.L_168:


//--------------------- .nv.info._Z21calculateRankPerBlockPKjiPjS1_S1_ --------------------------
	.section	.nv.info._Z21calculateRankPerBlockPKjiPjS1_S1_,"",@"SHT_CUDA_INFO"
	.sectionflags	@""
	.align	4


	//----- nvinfo : EIATTR_CUDA_API_VERSION
	.align		4
        /*0000*/ 	.byte	0x04, 0x37
        /*0002*/ 	.short	(.L_170 - .L_169)
.L_169:
        /*0004*/ 	.word	0x00000082


	//----- nvinfo : EIATTR_KPARAM_INFO
	.align		4
.L_170:
        /*0008*/ 	.byte	0x04, 0x17
        /*000a*/ 	.short	(.L_172 - .L_171)
.L_171:
        /*000c*/ 	.word	0x00000000
        /*0010*/ 	.short	0x0004
        /*0012*/ 	.short	0x0020
        /*0014*/ 	.byte	0x00, 0xf5, 0x21, 0x00


	//----- nvinfo : EIATTR_KPARAM_INFO
	.align		4
.L_172:
        /*0018*/ 	.byte	0x04, 0x17
        /*001a*/ 	.short	(.L_174 - .L_173)
.L_173:
        /*001c*/ 	.word	0x00000000
        /*0020*/ 	.short	0x0003
        /*0022*/ 	.short	0x0018
        /*0024*/ 	.byte	0x00, 0xf5, 0x21, 0x00


	//----- nvinfo : EIATTR_KPARAM_INFO
	.align		4
.L_174:
        /*0028*/ 	.byte	0x04, 0x17
        /*002a*/ 	.short	(.L_176 - .L_175)
.L_175:
        /*002c*/ 	.word	0x00000000
        /*0030*/ 	.short	0x0002
        /*0032*/ 	.short	0x0010
        /*0034*/ 	.byte	0x00, 0xf5, 0x21, 0x00


	//----- nvinfo : EIATTR_KPARAM_INFO
	.align		4
.L_176:
        /*0038*/ 	.byte	0x04, 0x17
        /*003a*/ 	.short	(.L_178 - .L_177)
.L_177:
        /*003c*/ 	.word	0x00000000
        /*0040*/ 	.short	0x0001
        /*0042*/ 	.short	0x0008
        /*0044*/ 	.byte	0x00, 0xf0, 0x11, 0x00


	//----- nvinfo : EIATTR_KPARAM_INFO
	.align		4
.L_178:
        /*0048*/ 	.byte	0x04, 0x17
        /*004a*/ 	.short	(.L_180 - .L_179)
.L_179:
        /*004c*/ 	.word	0x00000000
        /*0050*/ 	.short	0x0000
        /*0052*/ 	.short	0x0000
        /*0054*/ 	.byte	0x00, 0xf5, 0x21, 0x00


	//----- nvinfo : EIATTR_SPARSE_MMA_MASK
	.align		4
.L_180:
        /*0058*/ 	.byte	0x03, 0x50
        /*005a*/ 	.short	0x0000


	//----- nvinfo : EIATTR_MAXREG_COUNT
	.align		4
        /*005c*/ 	.byte	0x03, 0x1b
        /*005e*/ 	.short	0x00ff


	//----- nvinfo : EIATTR_NUM_BARRIERS
	.align		4
        /*0060*/ 	.byte	0x02, 0x4c
        /*0062*/ 	.byte	0x01
	.zero		1


	//----- nvinfo : EIATTR_MERCURY_ISA_VERSION
	.align		4
        /*0064*/ 	.byte	0x03, 0x5f
        /*0066*/ 	.short	0x0101


	//----- nvinfo : EIATTR_VRC_CTA_INIT_COUNT
	.align		4
        /*0068*/ 	.byte	0x02, 0x4a
	.zero		1
	.zero		1


	//----- nvinfo : EIATTR_EXIT_INSTR_OFFSETS
	.align		4
        /*006c*/ 	.byte	0x04, 0x1c
        /*006e*/ 	.short	(.L_182 - .L_181)


	//   ....[0]....
.L_181:
        /*0070*/ 	.word	0x000001b0


	//   ....[1]....
        /*0074*/ 	.word	0x00000220


	//   ....[2]....
        /*0078*/ 	.word	0x000002a0


	//   ....[3]....
        /*007c*/ 	.word	0x00000330


	//----- nvinfo : EIATTR_CRS_STACK_SIZE
	.align		4
.L_182:
        /*0080*/ 	.byte	0x04, 0x1e
        /*0082*/ 	.short	(.L_184 - .L_183)
.L_183:
        /*0084*/ 	.word	0x00000000


	//----- nvinfo : EIATTR_CBANK_PARAM_SIZE
	.align		4
.L_184:
        /*0088*/ 	.byte	0x03, 0x19
        /*008a*/ 	.short	0x0028


	//----- nvinfo : EIATTR_PARAM_CBANK
	.align		4
        /*008c*/ 	.byte	0x04, 0x0a
        /*008e*/ 	.short	(.L_186 - .L_185)
	.align		4
.L_185:
        /*0090*/ 	.word	index@(.nv.constant0._Z21calculateRankPerBlockPKjiPjS1_S1_)
        /*0094*/ 	.short	0x0380
        /*0096*/ 	.short	0x0028


	//----- nvinfo : EIATTR_SW_WAR
	.align		4
.L_186:
        /*0098*/ 	.byte	0x04, 0x36
        /*009a*/ 	.short	(.L_188 - .L_187)
.L_187:
        /*009c*/ 	.word	0x00000008
.L_188:


//--------------------- .nv.info._Z13convertBinaryPKjiPjiii --------------------------
	.section	.nv.info._Z13convertBinaryPKjiPjiii,"",@"SHT_CUDA_INFO"
	.sectionflags	@""
	.align	4


	//----- nvinfo : EIATTR_CUDA_API_VERSION
	.align		4
        /*0000*/ 	.byte	0x04, 0x37
        /*0002*/ 	.short	(.L_190 - .L_189)
.L_189:
        /*0004*/ 	.word	0x00000082


	//----- nvinfo : EIATTR_KPARAM_INFO
	.align		4
.L_190:
        /*0008*/ 	.byte	0x04, 0x17
        /*000a*/ 	.short	(.L_192 - .L_191)
.L_191:
        /*000c*/ 	.word	0x00000000
        /*0010*/ 	.short	0x0005
        /*0012*/ 	.short	0x0020
        /*0014*/ 	.byte	0x00, 0xf0, 0x11, 0x00


	//----- nvinfo : EIATTR_KPARAM_INFO
	.align		4
.L_192:
        /*0018*/ 	.byte	0x04, 0x17
        /*001a*/ 	.short	(.L_194 - .L_193)
.L_193:
        /*001c*/ 	.word	0x00000000
        /*0020*/ 	.short	0x0004
        /*0022*/ 	.short	0x001c
        /*0024*/ 	.byte	0x00, 0xf0, 0x11, 0x00


	//----- nvinfo : EIATTR_KPARAM_INFO
	.align		4
.L_194:
        /*0028*/ 	.byte	0x04, 0x17
        /*002a*/ 	.short	(.L_196 - .L_195)
.L_195:
        /*002c*/ 	.word	0x00000000
        /*0030*/ 	.short	0x0003
        /*0032*/ 	.short	0x0018
        /*0034*/ 	.byte	0x00, 0xf0, 0x11, 0x00


	//----- nvinfo : EIATTR_KPARAM_INFO
	.align		4
.L_196:
        /*0038*/ 	.byte	0x04, 0x17
        /*003a*/ 	.short	(.L_198 - .L_197)
.L_197:
        /*003c*/ 	.word	0x00000000
        /*0040*/ 	.short	0x0002
        /*0042*/ 	.short	0x0010
        /*0044*/ 	.byte	0x00, 0xf5, 0x21, 0x00


	//----- nvinfo : EIATTR_KPARAM_INFO
	.align		4
.L_198:
        /*0048*/ 	.byte	0x04, 0x17
        /*004a*/ 	.short	(.L_200 - .L_199)
.L_199:
        /*004c*/ 	.word	0x00000000
        /*0050*/ 	.short	0x0001
        /*0052*/ 	.short	0x0008
        /*0054*/ 	.byte	0x00, 0xf0, 0x11, 0x00


	//----- nvinfo : EIATTR_KPARAM_INFO
	.align		4
.L_200:
        /*0058*/ 	.byte	0x04, 0x17
        /*005a*/ 	.short	(.L_202 - .L_201)
.L_201:
        /*005c*/ 	.word	0x00000000
        /*0060*/ 	.short	0x0000
        /*0062*/ 	.short	0x0000
        /*0064*/ 	.byte	0x00, 0xf5, 0x21, 0x00


	//----- nvinfo : EIATTR_SPARSE_MMA_MASK
	.align		4
.L_202:
        /*0068*/ 	.byte	0x03, 0x50
        /*006a*/ 	.short	0x0000


	//----- nvinfo : EIATTR_MAXREG_COUNT
	.align		4
        /*006c*/ 	.byte	0x03, 0x1b
        /*006e*/ 	.short	0x00ff


	//----- nvinfo : EIATTR_MERCURY_ISA_VERSION
	.align		4
        /*0070*/ 	.byte	0x03, 0x5f
        /*0072*/ 	.short	0x0101


	//----- nvinfo : EIATTR_VRC_CTA_INIT_COUNT
	.align		4
        /*0074*/ 	.byte	0x02, 0x4a
	.zero		1
	.zero		1


	//----- nvinfo : EIATTR_EXIT_INSTR_OFFSETS
	.align		4
        /*0078*/ 	.byte	0x04, 0x1c
        /*007a*/ 	.short	(.L_204 - .L_203)


	//   ....[0]....
.L_203:
        /*007c*/ 	.word	0x00000070


	//   ....[1]....
        /*0080*/ 	.word	0x00000160


	//----- nvinfo : EIATTR_CBANK_PARAM_SIZE
	.align		4
.L_204:
        /*0084*/ 	.byte	0x03, 0x19
        /*0086*/ 	.short	0x0024


	//----- nvinfo : EIATTR_PARAM_CBANK
	.align		4
        /*0088*/ 	.byte	0x04, 0x0a
        /*008a*/ 	.short	(.L_206 - .L_205)
	.align		4
.L_205:
        /*008c*/ 	.word	index@(.nv.constant0._Z13convertBinaryPKjiPjiii)
        /*0090*/ 	.short	0x0380
        /*0092*/ 	.short	0x0024


	//----- nvinfo : EIATTR_SW_WAR
	.align		4
.L_206:
        /*0094*/ 	.byte	0x04, 0x36
        /*0096*/ 	.short	(.L_208 - .L_207)
.L_207:
        /*0098*/ 	.word	0x00000008
.L_208:


//--------------------- .nv.info._Z20inclusiveToExclusivePKjiPjS1_ --------------------------
	.section	.nv.info._Z20inclusiveToExclusivePKjiPjS1_,"",@"SHT_CUDA_INFO"
	.sectionflags	@""
	.align	4


	//----- nvinfo : EIATTR_CUDA_API_VERSION
	.align		4
        /*0000*/ 	.byte	0x04, 0x37
        /*0002*/ 	.short	(.L_210 - .L_209)
.L_209:
        /*0004*/ 	.word	0x00000082


	//----- nvinfo : EIATTR_KPARAM_INFO
	.align		4
.L_210:
        /*0008*/ 	.byte	0x04, 0x17
        /*000a*/ 	.short	(.L_212 - .L_211)
.L_211:
        /*000c*/ 	.word	0x00000000
        /*0010*/ 	.short	0x0003
        /*0012*/ 	.short	0x0018
        /*0014*/ 	.byte	0x00, 0xf5, 0x21, 0x00


	//----- nvinfo : EIATTR_KPARAM_INFO
	.align		4
.L_212:
        /*0018*/ 	.byte	0x04, 0x17
        /*001a*/ 	.short	(.L_214 - .L_213)
.L_213:
        /*001c*/ 	.word	0x00000000
        /*0020*/ 	.short	0x0002
        /*0022*/ 	.short	0x0010
        /*0024*/ 	.byte	0x00, 0xf5, 0x21, 0x00


	//----- nvinfo : EIATTR_KPARAM_INFO
	.align		4
.L_214:
        /*0028*/ 	.byte	0x04, 0x17
        /*002a*/ 	.short	(.L_216 - .L_215)
.L_215:
        /*002c*/ 	.word	0x00000000
        /*0030*/ 	.short	0x0001
        /*0032*/ 	.short	0x0008
        /*0034*/ 	.byte	0x00, 0xf0, 0x11, 0x00


	//----- nvinfo : EIATTR_KPARAM_INFO
	.align		4
.L_216:
        /*0038*/ 	.byte	0x04, 0x17
        /*003a*/ 	.short	(.L_218 - .L_217)
.L_217:
        /*003c*/ 	.word	0x00000000
        /*0040*/ 	.short	0x0000
        /*0042*/ 	.short	0x0000
        /*0044*/ 	.byte	0x00, 0xf5, 0x21, 0x00


	//----- nvinfo : EIATTR_SPARSE_MMA_MASK
	.align		4
.L_218:
        /*0048*/ 	.byte	0x03, 0x50
        /*004a*/ 	.short	0x0000


	//----- nvinfo : EIATTR_MAXREG_COUNT
	.align		4
        /*004c*/ 	.byte	0x03, 0x1b
        /*004e*/ 	.short	0x00ff


	//----- nvinfo : EIATTR_MERCURY_ISA_VERSION
	.align		4
        /*0050*/ 	.byte	0x03, 0x5f
        /*0052*/ 	.short	0x0101


	//----- nvinfo : EIATTR_VRC_CTA_INIT_COUNT
	.align		4
        /*0054*/ 	.byte	0x02, 0x4a
	.zero		1
	.zero		1


	//----- nvinfo : EIATTR_EXIT_INSTR_OFFSETS
	.align		4
        /*0058*/ 	.byte	0x04, 0x1c
        /*005a*/ 	.short	(.L_220 - .L_219)


	//   ....[0]....
.L_219:
        /*005c*/ 	.word	0x00000070


	//   ....[1]....
        /*0060*/ 	.word	0x00000130


	//----- nvinfo : EIATTR_CBANK_PARAM_SIZE
	.align		4
.L_220:
        /*0064*/ 	.byte	0x03, 0x19
        /*0066*/ 	.short	0x0020


	//----- nvinfo : EIATTR_PARAM_CBANK
	.align		4
        /*0068*/ 	.byte	0x04, 0x0a
        /*006a*/ 	.short	(.L_222 - .L_221)
	.align		4
.L_221:
        /*006c*/ 	.word	index@(.nv.constant0._Z20inclusiveToExclusivePKjiPjS1_)
        /*0070*/ 	.short	0x0380
        /*0072*/ 	.short	0x0020


	//----- nvinfo : EIATTR_SW_WAR
	.align		4
.L_222:
        /*0074*/ 	.byte	0x04, 0x36
        /*0076*/ 	.short	(.L_224 - .L_223)
.L_223:
        /*0078*/ 	.word	0x00000008
.L_224:


//--------------------- .nv.info._Z19addScannedBlockSumsPjiS_ --------------------------
	.section	.nv.info._Z19addScannedBlockSumsPjiS_,"",@"SHT_CUDA_INFO"
	.sectionflags	@""
	.align	4


	//----- nvinfo : EIATTR_CUDA_API_VERSION
	.align		4
        /*0000*/ 	.byte	0x04, 0x37
        /*0002*/ 	.short	(.L_226 - .L_225)
.L_225:
        /*0004*/ 	.word	0x00000082


	//----- nvinfo : EIATTR_KPARAM_INFO
	.align		4
.L_226:
        /*0008*/ 	.byte	0x04, 0x17
        /*000a*/ 	.short	(.L_228 - .L_227)
.L_227:
        /*000c*/ 	.word	0x00000000
        /*0010*/ 	.short	0x0002
        /*0012*/ 	.short	0x0010
        /*0014*/ 	.byte	0x00, 0xf5, 0x21, 0x00


	//----- nvinfo : EIATTR_KPARAM_INFO
	.align		4
.L_228:
        /*0018*/ 	.byte	0x04, 0x17
        /*001a*/ 	.short	(.L_230 - .L_229)
.L_229:
        /*001c*/ 	.word	0x00000000
        /*0020*/ 	.short	0x0001
        /*0022*/ 	.short	0x0008
        /*0024*/ 	.byte	0x00, 0xf0, 0x11, 0x00


	//----- nvinfo : EIATTR_KPARAM_INFO
	.align		4
.L_230:
        /*0028*/ 	.byte	0x04, 0x17
        /*002a*/ 	.short	(.L_232 - .L_231)
.L_231:
        /*002c*/ 	.word	0x00000000
        /*0030*/ 	.short	0x0000
        /*0032*/ 	.short	0x0000
        /*0034*/ 	.byte	0x00, 0xf5, 0x21, 0x00


	//----- nvinfo : EIATTR_SPARSE_MMA_MASK
	.align		4
.L_232:
        /*0038*/ 	.byte	0x03, 0x50
        /*003a*/ 	.short	0x0000


	//----- nvinfo : EIATTR_MAXREG_COUNT
	.align		4
        /*003c*/ 	.byte	0x03, 0x1b
        /*003e*/ 	.short	0x00ff


	//----- nvinfo : EIATTR_MERCURY_ISA_VERSION
	.align		4
        /*0040*/ 	.byte	0x03, 0x5f
        /*0042*/ 	.short	0x0101


	//----- nvinfo : EIATTR_VRC_CTA_INIT_COUNT
	.align		4
        /*0044*/ 	.byte	0x02, 0x4a
	.zero		1
	.zero		1


	//----- nvinfo : EIATTR_EXIT_INSTR_OFFSETS
	.align		4
        /*0048*/ 	.byte	0x04, 0x1c
        /*004a*/ 	.short	(.L_234 - .L_233)


	//   ....[0]....
.L_233:
        /*004c*/ 	.word	0x00000080


	//   ....[1]....
        /*0050*/ 	.word	0x00000130


	//----- nvinfo : EIATTR_CBANK_PARAM_SIZE
	.align		4
.L_234:
        /*0054*/ 	.byte	0x03, 0x19
        /*0056*/ 	.short	0x0018


	//----- nvinfo : EIATTR_PARAM_CBANK
	.align		4
        /*0058*/ 	.byte	0x04, 0x0a
        /*005a*/ 	.short	(.L_236 - .L_235)
	.align		4
.L_235:
        /*005c*/ 	.word	index@(.nv.constant0._Z19addScannedBlockSumsPjiS_)
        /*0060*/ 	.short	0x0380
        /*0062*/ 	.short	0x0018


	//----- nvinfo : EIATTR_SW_WAR
	.align		4
.L_236:
        /*0064*/ 	.byte	0x04, 0x36
        /*0066*/ 	.short	(.L_238 - .L_237)
.L_237:
        /*0068*/ 	.word	0x00000008
.L_238:


//--------------------- .nv.info._Z15scanBlockKernelPjiS_S_ --------------------------
	.section	.nv.info._Z15scanBlockKernelPjiS_S_,"",@"SHT_CUDA_INFO"
	.sectionflags	@""
	.align	4


	//----- nvinfo : EIATTR_CUDA_API_VERSION
	.align		4
        /*0000*/ 	.byte	0x04, 0x37
        /*0002*/ 	.short	(.L_240 - .L_239)
.L_239:
        /*0004*/ 	.word	0x00000082


	//----- nvinfo : EIATTR_KPARAM_INFO
	.align		4
.L_240:
        /*0008*/ 	.byte	0x04, 0x17
        /*000a*/ 	.short	(.L_242 - .L_241)
.L_241:
        /*000c*/ 	.word	0x00000000
        /*0010*/ 	.short	0x0003
        /*0012*/ 	.short	0x0018
        /*0014*/ 	.byte	0x00, 0xf5, 0x21, 0x00


	//----- nvinfo : EIATTR_KPARAM_INFO
	.align		4
.L_242:
        /*0018*/ 	.byte	0x04, 0x17
        /*001a*/ 	.short	(.L_244 - .L_243)
.L_243:
        /*001c*/ 	.word	0x00000000
        /*0020*/ 	.short	0x0002
        /*0022*/ 	.short	0x0010
        /*0024*/ 	.byte	0x00, 0xf5, 0x21, 0x00


	//----- nvinfo : EIATTR_KPARAM_INFO
	.align		4
.L_244:
        /*0028*/ 	.byte	0x04, 0x17
        /*002a*/ 	.short	(.L_246 - .L_245)
.L_245:
        /*002c*/ 	.word	0x00000000
        /*0030*/ 	.short	0x0001
        /*0032*/ 	.short	0x0008
        /*0034*/ 	.byte	0x00, 0xf0, 0x11, 0x00


	//----- nvinfo : EIATTR_KPARAM_INFO
	.align		4
.L_246:
        /*0038*/ 	.byte	0x04, 0x17
        /*003a*/ 	.short	(.L_248 - .L_247)
.L_247:
        /*003c*/ 	.word	0x00000000
        /*0040*/ 	.short	0x0000
        /*0042*/ 	.short	0x0000
        /*0044*/ 	.byte	0x00, 0xf5, 0x21, 0x00


	//----- nvinfo : EIATTR_SPARSE_MMA_MASK
	.align		4
.L_248:
        /*0048*/ 	.byte	0x03, 0x50
        /*004a*/ 	.short	0x0000


	//----- nvinfo : EIATTR_MAXREG_COUNT
	.align		4
        /*004c*/ 	.byte	0x03, 0x1b
        /*004e*/ 	.short	0x00ff


	//----- nvinfo : EIATTR_NUM_BARRIERS
	.align		4
        /*0050*/ 	.byte	0x02, 0x4c
        /*0052*/ 	.byte	0x01
	.zero		1


	//----- nvinfo : EIATTR_MERCURY_ISA_VERSION
	.align		4
        /*0054*/ 	.byte	0x03, 0x5f
        /*0056*/ 	.short	0x0101


	//----- nvinfo : EIATTR_VRC_CTA_INIT_COUNT
	.align		4
        /*0058*/ 	.byte	0x02, 0x4a
	.zero		1
	.zero		1


	//----- nvinfo : EIATTR_EXIT_INSTR_OFFSETS
	.align		4
        /*005c*/ 	.byte	0x04, 0x1c
        /*005e*/ 	.short	(.L_250 - .L_249)


	//   ....[0]....
.L_249:
        /*0060*/ 	.word	0x000002c0


	//   ....[1]....
        /*0064*/ 	.word	0x00000320


	//----- nvinfo : EIATTR_CBANK_PARAM_SIZE
	.align		4
.L_250:
        /*0068*/ 	.byte	0x03, 0x19
        /*006a*/ 	.short	0x0020


	//----- nvinfo : EIATTR_PARAM_CBANK
	.align		4
        /*006c*/ 	.byte	0x04, 0x0a
        /*006e*/ 	.short	(.L_252 - .L_251)
	.align		4
.L_251:
        /*0070*/ 	.word	index@(.nv.constant0._Z15scanBlockKernelPjiS_S_)
        /*0074*/ 	.short	0x0380
        /*0076*/ 	.short	0x0020


	//----- nvinfo : EIATTR_SW_WAR
	.align		4
.L_252:
        /*0078*/ 	.byte	0x04, 0x36
        /*007a*/ 	.short	(.L_254 - .L_253)
.L_253:
        /*007c*/ 	.word	0x00000008
.L_254:


//--------------------- .nv.info._Z19computeHist2DKernelPKjiPjii --------------------------
	.section	.nv.info._Z19computeHist2DKernelPKjiPjii,"",@"SHT_CUDA_INFO"
	.sectionflags	@""
	.align	4


	//----- nvinfo : EIATTR_CUDA_API_VERSION
	.align		4
        /*0000*/ 	.byte	0x04, 0x37
        /*0002*/ 	.short	(.L_256 - .L_255)
.L_255:
        /*0004*/ 	.word	0x00000082


	//----- nvinfo : EIATTR_KPARAM_INFO
	.align		4
.L_256:
        /*0008*/ 	.byte	0x04, 0x17
        /*000a*/ 	.short	(.L_258 - .L_257)
.L_257:
        /*000c*/ 	.word	0x00000000
        /*0010*/ 	.short	0x0004
        /*0012*/ 	.short	0x001c
        /*0014*/ 	.byte	0x00, 0xf0, 0x11, 0x00


	//----- nvinfo : EIATTR_KPARAM_INFO
	.align		4
.L_258:
        /*0018*/ 	.byte	0x04, 0x17
        /*001a*/ 	.short	(.L_260 - .L_259)
.L_259:
        /*001c*/ 	.word	0x00000000
        /*0020*/ 	.short	0x0003
        /*0022*/ 	.short	0x0018
        /*0024*/ 	.byte	0x00, 0xf0, 0x11, 0x00


	//----- nvinfo : EIATTR_KPARAM_INFO
	.align		4
.L_260:
        /*0028*/ 	.byte	0x04, 0x17
        /*002a*/ 	.short	(.L_262 - .L_261)
.L_261:
        /*002c*/ 	.word	0x00000000
        /*0030*/ 	.short	0x0002
        /*0032*/ 	.short	0x0010
        /*0034*/ 	.byte	0x00, 0xf5, 0x21, 0x00


	//----- nvinfo : EIATTR_KPARAM_INFO
	.align		4
.L_262:
        /*0038*/ 	.byte	0x04, 0x17
        /*003a*/ 	.short	(.L_264 - .L_263)
.L_263:
        /*003c*/ 	.word	0x00000000
        /*0040*/ 	.short	0x0001
        /*0042*/ 	.short	0x0008
        /*0044*/ 	.byte	0x00, 0xf0, 0x11, 0x00


	//----- nvinfo : EIATTR_KPARAM_INFO
	.align		4
.L_264:
        /*0048*/ 	.byte	0x04, 0x17
        /*004a*/ 	.short	(.L_266 - .L_265)
.L_265:
        /*004c*/ 	.word	0x00000000
        /*0050*/ 	.short	0x0000
        /*0052*/ 	.short	0x0000
        /*0054*/ 	.byte	0x00, 0xf5, 0x21, 0x00


	//----- nvinfo : EIATTR_SPARSE_MMA_MASK
	.align		4
.L_266:
        /*0058*/ 	.byte	0x03, 0x50
        /*005a*/ 	.short	0x0000


	//----- nvinfo : EIATTR_MAXREG_COUNT
	.align		4
        /*005c*/ 	.byte	0x03, 0x1b
        /*005e*/ 	.short	0x00ff


	//----- nvinfo : EIATTR_MERCURY_ISA_VERSION
	.align		4
        /*0060*/ 	.byte	0x03, 0x5f
        /*0062*/ 	.short	0x0101


	//----- nvinfo : EIATTR_VRC_CTA_INIT_COUNT
	.align		4
        /*0064*/ 	.byte	0x02, 0x4a
	.zero		1
	.zero		1


	//----- nvinfo : EIATTR_EXIT_INSTR_OFFSETS
	.align		4
        /*0068*/ 	.byte	0x04, 0x1c
        /*006a*/ 	.short	(.L_268 - .L_267)


	//   ....[0]....
.L_267:
        /*006c*/ 	.word	0x00000070


	//   ....[1]....
        /*0070*/ 	.word	0x00000160


	//----- nvinfo : EIATTR_CBANK_PARAM_SIZE
	.align		4
.L_268:
        /*0074*/ 	.byte	0x03, 0x19
        /*0076*/ 	.short	0x0020


	//----- nvinfo : EIATTR_PARAM_CBANK
	.align		4
        /*0078*/ 	.byte	0x04, 0x0a
        /*007a*/ 	.short	(.L_270 - .L_269)
	.align		4
.L_269:
        /*007c*/ 	.word	index@(.nv.constant0._Z19computeHist2DKernelPKjiPjii)
        /*0080*/ 	.short	0x0380
        /*0082*/ 	.short	0x0020


	//----- nvinfo : EIATTR_SW_WAR
	.align		4
.L_270:
        /*0084*/ 	.byte	0x04, 0x36
        /*0086*/ 	.short	(.L_272 - .L_271)
.L_271:
        /*0088*/ 	.word	0x00000008
.L_272:


//--------------------- .nv.callgraph             --------------------------
	.section	.nv.callgraph,"",@"SHT_CUDA_CALLGRAPH"
	.align	4
	.sectionentsize	8
	.align		4
        /*0000*/ 	.word	0x00000000
	.align		4
        /*0004*/ 	.word	0xffffffff
	.align		4
        /*0008*/ 	.word	0x00000000
	.align		4
        /*000c*/ 	.word	0xfffffffe
	.align		4
        /*0010*/ 	.word	0x00000000
	.align		4
        /*0014*/ 	.word	0xfffffffd
	.align		4
        /*0018*/ 	.word	0x00000000
	.align		4
        /*001c*/ 	.word	0xfffffffc


//--------------------- .nv.constant4             --------------------------
	.section	.nv.constant4,"a",@progbits
	.align	8
	.align		8
.nv.constant4:
        /*0000*/ 	.dword	_ZN34_INTERNAL_f33388cc_4_k_cu_a12557464cuda3std3__45__cpo5beginE
	.align		8
        /*0008*/ 	.dword	_ZN34_INTERNAL_f33388cc_4_k_cu_a12557464cuda3std3__45__cpo3endE
	.align		8
        /*0010*/ 	.dword	_ZN34_INTERNAL_f33388cc_4_k_cu_a12557464cuda3std3__45__cpo6cbeginE
	.align		8
        /*0018*/ 	.dword	_ZN34_INTERNAL_f33388cc_4_k_cu_a12557464cuda3std3__45__cpo4cendE
	.align		8
        /*0020*/ 	.dword	_ZN34_INTERNAL_f33388cc_4_k_cu_a12557464cuda3std3__45__cpo6rbeginE
	.align		8
        /*0028*/ 	.dword	_ZN34_INTERNAL_f33388cc_4_k_cu_a12557464cuda3std3__45__cpo4rendE
	.align		8
        /*0030*/ 	.dword	_ZN34_INTERNAL_f33388cc_4_k_cu_a12557464cuda3std3__45__cpo7crbeginE
	.align		8
        /*0038*/ 	.dword	_ZN34_INTERNAL_f33388cc_4_k_cu_a12557464cuda3std3__45__cpo5crendE
	.align		8
        /*0040*/ 	.dword	_ZN34_INTERNAL_f33388cc_4_k_cu_a12557464cuda3std3__436_GLOBAL__N__f33388cc_4_k_cu_a12557466ignoreE
	.align		8
        /*0048*/ 	.dword	_ZN34_INTERNAL_f33388cc_4_k_cu_a12557464cuda3std3__419piecewise_constructE
	.align		8
        /*0050*/ 	.dword	_ZN34_INTERNAL_f33388cc_4_k_cu_a12557464cuda3std3__48in_placeE
	.align		8
        /*0058*/ 	.dword	_ZN34_INTERNAL_f33388cc_4_k_cu_a12557464cuda3std3__420unreachable_sentinelE
	.align		8
        /*0060*/ 	.dword	_ZN34_INTERNAL_f33388cc_4_k_cu_a12557464cuda3std3__47nulloptE
	.align		8
        /*0068*/ 	.dword	_ZN34_INTERNAL_f33388cc_4_k_cu_a12557464cuda3std3__48unexpectE
	.align		8
        /*0070*/ 	.dword	_ZN34_INTERNAL_f33388cc_4_k_cu_a12557464cuda3std6ranges3__45__cpo4swapE
	.align		8
        /*0078*/ 	.dword	_ZN34_INTERNAL_f33388cc_4_k_cu_a12557464cuda3std6ranges3__45__cpo9iter_moveE
	.align		8
        /*0080*/ 	.dword	_ZN34_INTERNAL_f33388cc_4_k_cu_a12557464cuda3std6ranges3__45__cpo5beginE
	.align		8
        /*0088*/ 	.dword	_ZN34_INTERNAL_f33388cc_4_k_cu_a12557464cuda3std6ranges3__45__cpo3endE
	.align		8
        /*0090*/ 	.dword	_ZN34_INTERNAL_f33388cc_4_k_cu_a12557464cuda3std6ranges3__45__cpo6cbeginE
	.align		8
        /*0098*/ 	.dword	_ZN34_INTERNAL_f33388cc_4_k_cu_a12557464cuda3std6ranges3__45__cpo4cendE
	.align		8
        /*00a0*/ 	.dword	_ZN34_INTERNAL_f33388cc_4_k_cu_a12557464cuda3std6ranges3__45__cpo7advanceE
	.align		8
        /*00a8*/ 	.dword	_ZN34_INTERNAL_f33388cc_4_k_cu_a12557464cuda3std6ranges3__45__cpo9iter_swapE
	.align		8
        /*00b0*/ 	.dword	_ZN34_INTERNAL_f33388cc_4_k_cu_a12557464cuda3std6ranges3__45__cpo4nextE
	.align		8
        /*00b8*/ 	.dword	_ZN34_INTERNAL_f33388cc_4_k_cu_a12557464cuda3std6ranges3__45__cpo4prevE
	.align		8
        /*00c0*/ 	.dword	_ZN34_INTERNAL_f33388cc_4_k_cu_a12557464cuda3std6ranges3__45__cpo4dataE
	.align		8
        /*00c8*/ 	.dword	_ZN34_INTERNAL_f33388cc_4_k_cu_a12557464cuda3std6ranges3__45__cpo5cdataE
	.align		8
        /*00d0*/ 	.dword	_ZN34_INTERNAL_f33388cc_4_k_cu_a12557464cuda3std6ranges3__45__cpo4sizeE
	.align		8
        /*00d8*/ 	.dword	_ZN34_INTERNAL_f33388cc_4_k_cu_a12557464cuda3std6ranges3__45__cpo5ssizeE
	.align		8
        /*00e0*/ 	.dword	_ZN34_INTERNAL_f33388cc_4_k_cu_a12557464cuda3std6ranges3__45__cpo8distanceE
	.align		8
        /*00e8*/ 	.dword	_ZN34_INTERNAL_f33388cc_4_k_cu_a12557466thrust24THRUST_300001_SM_1000_NS6system6detail10sequential3seqE
	.align		8
        /*00f0*/ 	.dword	_ZN34_INTERNAL_f33388cc_4_k_cu_a12557466thrust24THRUST_300001_SM_1000_NS6system3cpp3parE
	.align		8
        /*00f8*/ 	.dword	_ZN34_INTERNAL_f33388cc_4_k_cu_a12557466thrust24THRUST_300001_SM_1000_NS8cuda_cub3parE
	.align		8
        /*0100*/ 	.dword	_ZN34_INTERNAL_f33388cc_4_k_cu_a12557466thrust24THRUST_300001_SM_1000_NS8cuda_cub10par_nosyncE
	.align		8
        /*0108*/ 	.dword	_ZN34_INTERNAL_f33388cc_4_k_cu_a12557466thrust24THRUST_300001_SM_1000_NS12placeholders2_1E
	.align		8
        /*0110*/ 	.dword	_ZN34_INTERNAL_f33388cc_4_k_cu_a12557466thrust24THRUST_300001_SM_1000_NS12placeholders2_2E
	.align		8
        /*0118*/ 	.dword	_ZN34_INTERNAL_f33388cc_4_k_cu_a12557466thrust24THRUST_300001_SM_1000_NS12placeholders2_3E
	.align		8
        /*0120*/ 	.dword	_ZN34_INTERNAL_f33388cc_4_k_cu_a12557466thrust24THRUST_300001_SM_1000_NS12placeholders2_4E
	.align		8
        /*0128*/ 	.dword	_ZN34_INTERNAL_f33388cc_4_k_cu_a12557466thrust24THRUST_300001_SM_1000_NS12placeholders2_5E
	.align		8
        /*0130*/ 	.dword	_ZN34_INTERNAL_f33388cc_4_k_cu_a12557466thrust24THRUST_300001_SM_1000_NS12placeholders2_6E
	.align		8
        /*0138*/ 	.dword	_ZN34_INTERNAL_f33388cc_4_k_cu_a12557466thrust24THRUST_300001_SM_1000_NS12placeholders2_7E
	.align		8
        /*0140*/ 	.dword	_ZN34_INTERNAL_f33388cc_4_k_cu_a12557466thrust24THRUST_300001_SM_1000_NS12placeholders2_8E
	.align		8
        /*0148*/ 	.dword	_ZN34_INTERNAL_f33388cc_4_k_cu_a12557466thrust24THRUST_300001_SM_1000_NS12placeholders2_9E
	.align		8
        /*0150*/ 	.dword	_ZN34_INTERNAL_f33388cc_4_k_cu_a12557466thrust24THRUST_300001_SM_1000_NS12placeholders3_10E
	.align		8
        /*0158*/ 	.dword	_ZN34_INTERNAL_f33388cc_4_k_cu_a12557466thrust24THRUST_300001_SM_1000_NS3seqE
	.align		8
        /*0160*/ 	.dword	_ZN34_INTERNAL_f33388cc_4_k_cu_a12557466thrust24THRUST_300001_SM_1000_NS6deviceE


//--------------------- .text._ZN3cub18CUB_300001_SM_10006detail11EmptyKernelIvEEvv --------------------------
	.section	.text._ZN3cub18CUB_300001_SM_10006detail11EmptyKernelIvEEvv,"ax",@progbits
	.align	128
        .global         _ZN3cub18CUB_300001_SM_10006detail11EmptyKernelIvEEvv
        .type           _ZN3cub18CUB_300001_SM_10006detail11EmptyKernelIvEEvv,@function
        .size           _ZN3cub18CUB_300001_SM_10006detail11EmptyKernelIvEEvv,(.L_x_17 - _ZN3cub18CUB_300001_SM_10006detail11EmptyKernelIvEEvv)
        .other          _ZN3cub18CUB_300001_SM_10006detail11EmptyKernelIvEEvv,@"STO_CUDA_ENTRY STV_DEFAULT"
_ZN3cub18CUB_300001_SM_10006detail11EmptyKernelIvEEvv:
.text._ZN3cub18CUB_300001_SM_10006detail11EmptyKernelIvEEvv:
[----:B------:R-:W-:Y:S01]  /*0000*/  LDC R1, c[0x0][0x37c] ;  /* 0x0000df00ff017b82 */ /* 0x000fe20000000800 */
[----:B------:R-:W-:Y:S05]  /*0010*/  EXIT ;  /* 0x000000000000794d */ /* 0x000fea0003800000 */
.L_x_0:
[----:B------:R-:W-:-:S00]  /*0020*/  BRA `(.L_x_0) ;  /* 0xfffffffc00fc7947 */ /* 0x000fc0000383ffff */
[----:B------:R-:W-:-:S00]  /*0030*/  NOP ;  /* 0x0000000000007918 */ /* 0x000fc00000000000 */
        /* <DEDUP_REMOVED lines=12> */
.L_x_17:


//--------------------- .text._Z19coutingSortWithHistPKjiPjS1_iiS1_ --------------------------
	.section	.text._Z19coutingSortWithHistPKjiPjS1_iiS1_,"ax",@progbits
	.align	128
        .global         _Z19coutingSortWithHistPKjiPjS1_iiS1_
        .type           _Z19coutingSortWithHistPKjiPjS1_iiS1_,@function
        .size           _Z19coutingSortWithHistPKjiPjS1_iiS1_,(.L_x_18 - _Z19coutingSortWithHistPKjiPjS1_iiS1_)
        .other          _Z19coutingSortWithHistPKjiPjS1_iiS1_,@"STO_CUDA_ENTRY STV_DEFAULT"
_Z19coutingSortWithHistPKjiPjS1_iiS1_:
.text._Z19coutingSortWithHistPKjiPjS1_iiS1_:
[----:B------:R-:W-:Y:S01]  /*0000*/  LDC R1, c[0x0][0x37c] ;  /* 0x0000df00ff017b82 */ /* 0x000fe20000000800 */
[----:B------:R-:W0:Y:S07]  /*0010*/  S2R R0, SR_TID.X ;  /* 0x0000000000007919 */ /* 0x000e2e0000002100 */
[----:B------:R-:W0:Y:S01]  /*0020*/  S2UR UR8, SR_CTAID.X ;  /* 0x00000000000879c3 */ /* 0x000e220000002500 */
[----:B------:R-:W1:Y:S07]  /*0030*/  LDCU UR4, c[0x0][0x388] ;  /* 0x00007100ff0477ac */ /* 0x000e6e0008000800 */
[----:B------:R-:W0:Y:S02]  /*0040*/  LDC R9, c[0x0][0x360] ;  /* 0x0000d800ff097b82 */ /* 0x000e240000000800 */
[----:B0-----:R-:W-:-:S05]  /*0050*/  IMAD R9, R9, UR8, R0 ;  /* 0x0000000809097c24 */ /* 0x001fca000f8e0200 */
[----:B-1----:R-:W-:-:S13]  /*0060*/  ISETP.GE.AND P0, PT, R9, UR4, PT ;  /* 0x0000000409007c0c */ /* 0x002fda000bf06270 */
[----:B------:R-:W-:Y:S05]  /*0070*/  @P0 EXIT ;  /* 0x000000000000094d */ /* 0x000fea0003800000 */
[----:B------:R-:W0:Y:S01]  /*0080*/  LDC.64 R2, c[0x0][0x380] ;  /* 0x0000e000ff027b82 */ /* 0x000e220000000a00 */
[----:B------:R-:W1:Y:S01]  /*0090*/  LDCU.64 UR6, c[0x0][0x358] ;  /* 0x00006b00ff0677ac */ /* 0x000e620008000a00 */
[----:B------:R-:W2:Y:S06]  /*00a0*/  LDCU.64 UR4, c[0x0][0x3a0] ;  /* 0x00007400ff0477ac */ /* 0x000eac0008000a00 */
[----:B------:R-:W3:Y:S08]  /*00b0*/  LDC R13, c[0x0][0x370] ;  /* 0x0000dc00ff0d7b82 */ /* 0x000ef00000000800 */
[----:B------:R-:W4:Y:S01]  /*00c0*/  LDC.64 R6, c[0x0][0x3a8] ;  /* 0x0000ea00ff067b82 */ /* 0x000f220000000a00 */
[----:B0-----:R-:W-:-:S07]  /*00d0*/  IMAD.WIDE R2, R9, 0x4, R2 ;  /* 0x0000000409027825 */ /* 0x001fce00078e0202 */
[----:B------:R-:W0:Y:S01]  /*00e0*/  LDC.64 R4, c[0x0][0x398] ;  /* 0x0000e600ff047b82 */ /* 0x000e220000000a00 */
[----:B-1----:R1:W5:Y:S01]  /*00f0*/  LDG.E R11, desc[UR6][R2.64] ;  /* 0x00000006020b7981 */ /* 0x002362000c1e1900 */
[----:B--2---:R-:W-:-:S06]  /*0100*/  UIADD3 UR4, UPT, UPT, UR4, -0x1, URZ ;  /* 0xffffffff04047890 */ /* 0x004fcc000fffe0ff */
[----:B-1----:R-:W1:Y:S01]  /*0110*/  LDC.64 R2, c[0x0][0x390] ;  /* 0x0000e400ff027b82 */ /* 0x002e620000000a00 */
[----:B----4-:R-:W-:-:S06]  /*0120*/  IMAD.WIDE R6, R9, 0x4, R6 ;  /* 0x0000000409067825 */ /* 0x010fcc00078e0206 */
[----:B------:R-:W2:Y:S01]  /*0130*/  LDG.E R7, desc[UR6][R6.64] ;  /* 0x0000000606077981 */ /* 0x000ea2000c1e1900 */
[----:B-----5:R-:W-:-:S04]  /*0140*/  SHF.R.U32.HI R0, RZ, UR5, R11 ;  /* 0x00000005ff007c19 */ /* 0x020fc8000801160b */
[----:B------:R-:W-:-:S05]  /*0150*/  LOP3.LUT R0, R0, UR4, RZ, 0xc0, !PT ;  /* 0x0000000400007c12 */ /* 0x000fca000f8ec0ff */
[----:B---3--:R-:W-:-:S04]  /*0160*/  IMAD R13, R0, R13, UR8 ;  /* 0x00000008000d7e24 */ /* 0x008fc8000f8e020d */
[----:B0-----:R-:W-:-:S06]  /*0170*/  IMAD.WIDE.U32 R4, R13, 0x4, R4 ;  /* 0x000000040d047825 */ /* 0x001fcc00078e0004 */
[----:B------:R-:W2:Y:S02]  /*0180*/  LDG.E R4, desc[UR6][R4.64] ;  /* 0x0000000604047981 */ /* 0x000ea4000c1e1900 */
[----:B--2---:R-:W-:-:S05]  /*0190*/  IADD3 R9, PT, PT, R4, R7, RZ ;  /* 0x0000000704097210 */ /* 0x004fca0007ffe0ff */
[----:B-1----:R-:W-:-:S05]  /*01a0*/  IMAD.WIDE R2, R9, 0x4, R2 ;  /* 0x0000000409027825 */ /* 0x002fca00078e0202 */
[----:B------:R-:W-:Y:S01]  /*01b0*/  STG.E desc[UR6][R2.64], R11 ;  /* 0x0000000b02007986 */ /* 0x000fe2000c101906 */
[----:B------:R-:W-:Y:S05]  /*01c0*/  EXIT ;  /* 0x000000000000794d */ /* 0x000fea0003800000 */
.L_x_1:
        /* <DEDUP_REMOVED lines=11> */
.L_x_18:


//--------------------- .text._Z24scanBlockKernelWithEqualPKjiPjii --------------------------
	.section	.text._Z24scanBlockKernelWithEqualPKjiPjii,"ax",@progbits
	.align	128
        .global         _Z24scanBlockKernelWithEqualPKjiPjii
        .type           _Z24scanBlockKernelWithEqualPKjiPjii,@function
        .size           _Z24scanBlockKernelWithEqualPKjiPjii,(.L_x_19 - _Z24scanBlockKernelWithEqualPKjiPjii)
        .other          _Z24scanBlockKernelWithEqualPKjiPjii,@"STO_CUDA_ENTRY STV_DEFAULT"
_Z24scanBlockKernelWithEqualPKjiPjii:
.text._Z24scanBlockKernelWithEqualPKjiPjii:
[----:B------:R-:W-:Y:S01]  /*0000*/  LDC R1, c[0x0][0x37c] ;  /* 0x0000df00ff017b82 */ /* 0x000fe20000000800 */
[----:B------:R-:W0:Y:S07]  /*0010*/  S2R R13, SR_TID.X ;  /* 0x00000000000d7919 */ /* 0x000e2e0000002100 */
[----:B------:R-:W0:Y:S01]  /*0020*/  S2UR UR4, SR_CTAID.X ;  /* 0x00000000000479c3 */ /* 0x000e220000002500 */
[----:B------:R-:W1:Y:S01]  /*0030*/  LDCU UR6, c[0x0][0x388] ;  /* 0x00007100ff0677ac */ /* 0x000e620008000800 */
[----:B------:R-:W2:Y:S06]  /*0040*/  LDCU.64 UR8, c[0x0][0x358] ;  /* 0x00006b00ff0877ac */ /* 0x000eac0008000a00 */
[----:B------:R-:W0:Y:S08]  /*0050*/  LDC R12, c[0x0][0x360] ;  /* 0x0000d800ff0c7b82 */ /* 0x000e300000000800 */
[----:B------:R-:W3:Y:S01]  /*0060*/  S2UR UR5, SR_CgaCtaId ;  /* 0x00000000000579c3 */ /* 0x000ee20000008800 */
[----:B0-----:R-:W-:Y:S01]  /*0070*/  IMAD R9, R12, UR4, R13 ;  /* 0x000000040c097c24 */ /* 0x001fe2000f8e020d */
[----:B------:R-:W-:-:S04]  /*0080*/  UMOV UR4, 0x400 ;  /* 0x0000040000047882 */ /* 0x000fc80000000000 */
[----:B-1----:R-:W-:Y:S01]  /*0090*/  ISETP.GE.AND P0, PT, R9, UR6, PT ;  /* 0x0000000609007c0c */ /* 0x002fe2000bf06270 */
[----:B---3--:R-:W-:-:S06]  /*00a0*/  ULEA UR4, UR5, UR4, 0x18 ;  /* 0x0000000405047291 */ /* 0x008fcc000f8ec0ff */
[----:B------:R-:W-:-:S06]  /*00b0*/  LEA R0, R13, UR4, 0x2 ;  /* 0x000000040d007c11 */ /* 0x000fcc000f8e10ff */
[----:B------:R-:W-:-:S05]  /*00c0*/  @!P0 IMAD.MOV.U32 R3, RZ, RZ, 0x1 ;  /* 0x00000001ff038424 */ /* 0x000fca00078e00ff */
[----:B------:R0:W-:Y:S01]  /*00d0*/  @!P0 STS [R0], R3 ;  /* 0x0000000300008388 */ /* 0x0001e20000000800 */
[----:B------:R-:W-:Y:S01]  /*00e0*/  BAR.SYNC.DEFER_BLOCKING 0x0 ;  /* 0x0000000000007b1d */ /* 0x000fe20000010000 */
[----:B------:R-:W-:-:S13]  /*00f0*/  ISETP.GE.U32.AND P0, PT, R12, 0x2, PT ;  /* 0x000000020c00780c */ /* 0x000fda0003f06070 */
[----:B0-2---:R-:W-:Y:S05]  /*0100*/  @!P0 BRA `(.L_x_2) ;  /* 0x0000000000808947 */ /* 0x005fea0003800000 */
[----:B------:R-:W0:Y:S01]  /*0110*/  LDC.64 R4, c[0x0][0x380] ;  /* 0x0000e000ff047b82 */ /* 0x000e220000000a00 */
[----:B------:R-:W1:Y:S01]  /*0120*/  LDCU UR5, c[0x0][0x398] ;  /* 0x00007300ff0577ac */ /* 0x000e620008000800 */
[----:B------:R-:W2:Y:S06]  /*0130*/  LDCU UR6, c[0x0][0x388] ;  /* 0x00007100ff0677ac */ /* 0x000eac0008000800 */
[----:B------:R-:W3:Y:S01]  /*0140*/  LDC.64 R2, c[0x0][0x380] ;  /* 0x0000e000ff027b82 */ /* 0x000ee20000000a00 */
[----:B------:R-:W4:Y:S01]  /*0150*/  LDCU UR10, c[0x0][0x39c] ;  /* 0x00007380ff0a77ac */ /* 0x000f220008000800 */
[----:B------:R-:W-:Y:S01]  /*0160*/  UMOV UR7, 0x1 ;  /* 0x0000000100077882 */ /* 0x000fe20000000000 */
[----:B-1----:R-:W-:Y:S01]  /*0170*/  UIADD3 UR5, UPT, UPT, UR5, -0x1, URZ ;  /* 0xffffffff05057890 */ /* 0x002fe2000fffe0ff */
[----:B0-2-4-:R-:W-:-:S11]  /*0180*/  IMAD.WIDE R4, R9, 0x4, R4 ;  /* 0x0000000409047825 */ /* 0x015fd600078e0204 */
.L_x_5:
[C---:B------:R-:W-:Y:S01]  /*0190*/  ISETP.GE.U32.AND P0, PT, R13.reuse, UR7, PT ;  /* 0x000000070d007c0c */ /* 0x040fe2000bf06070 */
[----:B-1----:R-:W-:Y:S01]  /*01a0*/  IMAD.MOV.U32 R8, RZ, RZ, RZ ;  /* 0x000000ffff087224 */ /* 0x002fe200078e00ff */
[----:B------:R-:W-:Y:S11]  /*01b0*/  BSSY.RECONVERGENT B0, `(.L_x_3) ;  /* 0x0000011000007945 */ /* 0x000ff60003800200 */
[----:B------:R-:W-:-:S05]  /*01c0*/  @P0 VIADD R6, R13, -UR7 ;  /* 0x800000070d060c36 */ /* 0x000fca0008000000 */
[----:B------:R-:W-:-:S05]  /*01d0*/  @P0 LEA R6, R6, UR4, 0x2 ;  /* 0x0000000406060c11 */ /* 0x000fca000f8e10ff */
[----:B0-----:R0:W1:Y:S01]  /*01e0*/  @P0 LDS R8, [R6] ;  /* 0x0000000006080984 */ /* 0x0010620000000800 */
[----:B------:R-:W-:Y:S01]  /*01f0*/  BAR.SYNC.DEFER_BLOCKING 0x0 ;  /* 0x0000000000007b1d */ /* 0x000fe20000010000 */
[----:B------:R-:W-:-:S13]  /*0200*/  ISETP.GE.OR P0, PT, R9, UR6, !P0 ;  /* 0x0000000609007c0c */ /* 0x000fda000c706670 */
[----:B0-----:R-:W-:Y:S05]  /*0210*/  @P0 BRA `(.L_x_4) ;  /* 0x0000000000280947 */ /* 0x001fea0003800000 */
[----:B------:R-:W-:Y:S01]  /*0220*/  VIADD R7, R9, -UR7 ;  /* 0x8000000709077c36 */ /* 0x000fe20008000000 */
[----:B------:R-:W2:Y:S03]  /*0230*/  LDG.E R10, desc[UR8][R4.64] ;  /* 0x00000008040a7981 */ /* 0x000ea6000c1e1900 */
[----:B---3--:R-:W-:-:S06]  /*0240*/  IMAD.WIDE R6, R7, 0x4, R2 ;  /* 0x0000000407067825 */ /* 0x008fcc00078e0202 */
[----:B------:R-:W2:Y:S02]  /*0250*/  LDG.E R7, desc[UR8][R6.64] ;  /* 0x0000000806077981 */ /* 0x000ea4000c1e1900 */
[----:B--2---:R-:W-:-:S04]  /*0260*/  LOP3.LUT R10, R7, R10, RZ, 0x3c, !PT ;  /* 0x0000000a070a7212 */ /* 0x004fc800078e3cff */
[----:B------:R-:W-:-:S04]  /*0270*/  SHF.R.U32.HI R10, RZ, UR10, R10 ;  /* 0x0000000aff0a7c19 */ /* 0x000fc8000801160a */
[----:B------:R-:W-:-:S13]  /*0280*/  LOP3.LUT P0, RZ, R10, UR5, RZ, 0xc0, !PT ;  /* 0x000000050aff7c12 */ /* 0x000fda000f80c0ff */
[----:B------:R-:W1:Y:S02]  /*0290*/  @!P0 LDS R11, [R0] ;  /* 0x00000000000b8984 */ /* 0x000e640000000800 */
[----:B-1----:R-:W-:-:S05]  /*02a0*/  @!P0 IMAD.IADD R11, R11, 0x1, R8 ;  /* 0x000000010b0b8824 */ /* 0x002fca00078e0208 */
[----:B------:R0:W-:Y:S02]  /*02b0*/  @!P0 STS [R0], R11 ;  /* 0x0000000b00008388 */ /* 0x0001e40000000800 */
.L_x_4:
[----:B------:R-:W-:Y:S05]  /*02c0*/  BSYNC.RECONVERGENT B0 ;  /* 0x0000000000007941 */ /* 0x000fea0003800200 */
.L_x_3:
[----:B------:R-:W-:Y:S01]  /*02d0*/  USHF.L.U32 UR7, UR7, 0x1, URZ ;  /* 0x0000000107077899 */ /* 0x000fe200080006ff */
[----:B------:R-:W-:Y:S05]  /*02e0*/  BAR.SYNC.DEFER_BLOCKING 0x0 ;  /* 0x0000000000007b1d */ /* 0x000fea0000010000 */
[----:B------:R-:W-:-:S13]  /*02f0*/  ISETP.LE.U32.AND P0, PT, R12, UR7, PT ;  /* 0x000000070c007c0c */ /* 0x000fda000bf03070 */
[----:B------:R-:W-:Y:S05]  /*0300*/  @!P0 BRA `(.L_x_5) ;  /* 0xfffffffc00a08947 */ /* 0x000fea000383ffff */
.L_x_2:
[----:B------:R-:W-:Y:S01]  /*0310*/  BAR.SYNC.DEFER_BLOCKING 0x0 ;  /* 0x0000000000007b1d */ /* 0x000fe20000010000 */
[----:B------:R-:W-:-:S13]  /*0320*/  ISETP.GE.AND P0, PT, R9, UR6, PT ;  /* 0x0000000609007c0c */ /* 0x000fda000bf06270 */
[----:B------:R-:W-:Y:S05]  /*0330*/  @P0 EXIT ;  /* 0x000000000000094d */ /* 0x000fea0003800000 */
[----:B0-----:R-:W0:Y:S01]  /*0340*/  LDS R0, [R0] ;  /* 0x0000000000007984 */ /* 0x001e220000000800 */
[----:B---3--:R-:W2:Y:S02]  /*0350*/  LDC.64 R2, c[0x0][0x390] ;  /* 0x0000e400ff027b82 */ /* 0x008ea40000000a00 */
[----:B--2---:R-:W-:-:S04]  /*0360*/  IMAD.WIDE R2, R9, 0x4, R2 ;  /* 0x0000000409027825 */ /* 0x004fc800078e0202 */
[----:B0-----:R-:W-:-:S05]  /*0370*/  VIADD R5, R0, 0xffffffff ;  /* 0xffffffff00057836 */ /* 0x001fca0000000000 */
[----:B------:R-:W-:Y:S01]  /*0380*/  STG.E desc[UR8][R2.64], R5 ;  /* 0x0000000502007986 */ /* 0x000fe2000c101908 */
[----:B------:R-:W-:Y:S05]  /*0390*/  EXIT ;  /* 0x000000000000794d */ /* 0x000fea0003800000 */
.L_x_6:
        /* <DEDUP_REMOVED lines=14> */
.L_x_19:


//--------------------- .text._Z19coutingSortPerBlockPKjiPjS1_ --------------------------
	.section	.text._Z19coutingSortPerBlockPKjiPjS1_,"ax",@progbits
	.align	128
        .global         _Z19coutingSortPerBlockPKjiPjS1_
        .type           _Z19coutingSortPerBlockPKjiPjS1_,@function
        .size           _Z19coutingSortPerBlockPKjiPjS1_,(.L_x_20 - _Z19coutingSortPerBlockPKjiPjS1_)
        .other          _Z19coutingSortPerBlockPKjiPjS1_,@"STO_CUDA_ENTRY STV_DEFAULT"
_Z19coutingSortPerBlockPKjiPjS1_:
.text._Z19coutingSortPerBlockPKjiPjS1_:
[----:B------:R-:W-:Y:S01]  /*0000*/  LDC R1, c[0x0][0x37c] ;  /* 0x0000df00ff017b82 */ /* 0x000fe20000000800 */
[----:B------:R-:W0:Y:S07]  /*0010*/  S2R R7, SR_TID.X ;  /* 0x0000000000077919 */ /* 0x000e2e0000002100 */
[----:B------:R-:W1:Y:S01]  /*0020*/  S2UR UR4, SR_CTAID.X ;  /* 0x00000000000479c3 */ /* 0x000e620000002500 */
[----:B------:R-:W1:Y:S01]  /*0030*/  LDCU UR5, c[0x0][0x360] ;  /* 0x00006c00ff0577ac */ /* 0x000e620008000800 */
[----:B------:R-:W2:Y:S01]  /*0040*/  LDCU UR6, c[0x0][0x388] ;  /* 0x00007100ff0677ac */ /* 0x000ea20008000800 */
[----:B-1----:R-:W-:-:S06]  /*0050*/  UIMAD UR4, UR4, UR5, URZ ;  /* 0x00000005040472a4 */ /* 0x002fcc000f8e02ff */
[----:B0-----:R-:W-:-:S04]  /*0060*/  IADD3 R7, PT, PT, R7, UR4, RZ ;  /* 0x0000000407077c10 */ /* 0x001fc8000fffe0ff */
[----:B--2---:R-:W-:-:S13]  /*0070*/  ISETP.GE.AND P0, PT, R7, UR6, PT ;  /* 0x0000000607007c0c */ /* 0x004fda000bf06270 */
[----:B------:R-:W-:Y:S05]  /*0080*/  @P0 EXIT ;  /* 0x000000000000094d */ /* 0x000fea0003800000 */
[----:B------:R-:W0:Y:S01]  /*0090*/  LDC.64 R2, c[0x0][0x390] ;  /* 0x0000e400ff027b82 */ /* 0x000e220000000a00 */
[----:B------:R-:W1:Y:S07]  /*00a0*/  LDCU.64 UR6, c[0x0][0x358] ;  /* 0x00006b00ff0677ac */ /* 0x000e6e0008000a00 */
[----:B------:R-:W2:Y:S01]  /*00b0*/  LDC.64 R4, c[0x0][0x380] ;  /* 0x0000e000ff047b82 */ /* 0x000ea20000000a00 */
[----:B0-----:R-:W-:-:S06]  /*00c0*/  IMAD.WIDE R2, R7, 0x4, R2 ;  /* 0x0000000407027825 */ /* 0x001fcc00078e0202 */
[----:B-1----:R-:W3:Y:S01]  /*00d0*/  LDG.E R2, desc[UR6][R2.64] ;  /* 0x0000000602027981 */ /* 0x002ee2000c1e1900 */
[----:B--2---:R-:W-:Y:S02]  /*00e0*/  IMAD.WIDE R4, R7, 0x4, R4 ;  /* 0x0000000407047825 */ /* 0x004fe400078e0204 */
[----:B------:R-:W0:Y:S04]  /*00f0*/  LDC.64 R6, c[0x0][0x398] ;  /* 0x0000e600ff067b82 */ /* 0x000e280000000a00 */
[----:B------:R-:W2:Y:S01]  /*0100*/  LDG.E R5, desc[UR6][R4.64] ;  /* 0x0000000604057981 */ /* 0x000ea2000c1e1900 */
[----:B---3--:R-:W-:-:S05]  /*0110*/  IADD3 R9, PT, PT, R2, UR4, RZ ;  /* 0x0000000402097c10 */ /* 0x008fca000fffe0ff */
[----:B0-----:R-:W-:-:S05]  /*0120*/  IMAD.WIDE R6, R9, 0x4, R6 ;  /* 0x0000000409067825 */ /* 0x001fca00078e0206 */
[----:B--2---:R-:W-:Y:S01]  /*0130*/  STG.E desc[UR6][R6.64], R5 ;  /* 0x0000000506007986 */ /* 0x004fe2000c101906 */
[----:B------:R-:W-:Y:S05]  /*0140*/  EXIT ;  /* 0x000000000000794d */ /* 0x000fea0003800000 */
.L_x_7:
        /* <DEDUP_REMOVED lines=11> */
.L_x_20:


//--------------------- .text._Z21calculateRankPerBlockPKjiPjS1_S1_ --------------------------
	.section	.text._Z21calculateRankPerBlockPKjiPjS1_S1_,"ax",@progbits
	.align	128
        .global         _Z21calculateRankPerBlockPKjiPjS1_S1_
        .type           _Z21calculateRankPerBlockPKjiPjS1_S1_,@function
        .size           _Z21calculateRankPerBlockPKjiPjS1_S1_,(.L_x_21 - _Z21calculateRankPerBlockPKjiPjS1_S1_)
        .other          _Z21calculateRankPerBlockPKjiPjS1_S1_,@"STO_CUDA_ENTRY STV_DEFAULT"
_Z21calculateRankPerBlockPKjiPjS1_S1_:
.text._Z21calculateRankPerBlockPKjiPjS1_S1_:
[----:B------:R-:W-:Y:S01]  /*0000*/  LDC R1, c[0x0][0x37c] ;  /* 0x0000df00ff017b82 */ /* 0x000fe20000000800 */
[----:B------:R-:W0:Y:S07]  /*0010*/  S2R R0, SR_TID.X ;  /* 0x0000000000007919 */ /* 0x000e2e0000002100 */
[----:B------:R-:W1:Y:S01]  /*0020*/  LDC R10, c[0x0][0x360] ;  /* 0x0000d800ff0a7b82 */ /* 0x000e620000000800 */
[----:B------:R-:W-:Y:S01]  /*0030*/  PLOP3.LUT P2, PT, PT, PT, PT, 0x8, 0x80 ;  /* 0x000000000080781c */ /* 0x000fe20003f4e170 */
[----:B------:R-:W2:Y:S01]  /*0040*/  LDCU.64 UR4, c[0x0][0x358] ;  /* 0x00006b00ff0477ac */ /* 0x000ea20008000a00 */
[----:B------:R-:W1:Y:S05]  /*0050*/  S2R R11, SR_CTAID.X ;  /* 0x00000000000b7919 */ /* 0x000e6a0000002500 */
[----:B------:R-:W3:Y:S01]  /*0060*/  LDC R12, c[0x0][0x388] ;  /* 0x0000e200ff0c7b82 */ /* 0x000ee20000000800 */
[----:B0-----:R-:W-:Y:S01]  /*0070*/  ISETP.NE.AND P0, PT, R0, RZ, PT ;  /* 0x000000ff0000720c */ /* 0x001fe20003f05270 */
[----:B-1----:R-:W-:-:S05]  /*0080*/  IMAD R3, R11, R10, RZ ;  /* 0x0000000a0b037224 */ /* 0x002fca00078e02ff */
[----:B------:R-:W-:-:S07]  /*0090*/  IADD3 R5, PT, PT, R10, -0x1, R3 ;  /* 0xffffffff0a057810 */ /* 0x000fce0007ffe003 */
[----:B------:R-:W0:Y:S01]  /*00a0*/  @!P0 LDC.64 R6, c[0x0][0x390] ;  /* 0x0000e400ff068b82 */ /* 0x000e220000000a00 */
[----:B---3--:R-:W-:-:S04]  /*00b0*/  @!P0 ISETP.GE.AND P1, PT, R5, R12, PT ;  /* 0x0000000c0500820c */ /* 0x008fc80003f26270 */
[----:B------:R-:W-:-:S03]  /*00c0*/  @!P0 PLOP3.LUT P2, PT, P1, PT, PT, 0x80, 0x8 ;  /* 0x000000000008881c */ /* 0x000fc60000f4f070 */
[----:B------:R-:W1:Y:S10]  /*00d0*/  @!P0 LDC.64 R8, c[0x0][0x380] ;  /* 0x0000e000ff088b82 */ /* 0x000e740000000a00 */
[----:B------:R-:W-:-:S05]  /*00e0*/  @P2 IADD3 R5, PT, PT, R12, -0x1, RZ ;  /* 0xffffffff0c052810 */ /* 0x000fca0007ffe0ff */
[----:B0-----:R-:W-:-:S06]  /*00f0*/  @!P0 IMAD.WIDE R6, R5, 0x4, R6 ;  /* 0x0000000405068825 */ /* 0x001fcc00078e0206 */
[----:B--2---:R-:W2:Y:S01]  /*0100*/  @!P0 LDG.E R6, desc[UR4][R6.64] ;  /* 0x0000000406068981 */ /* 0x004ea2000c1e1900 */
[----:B-1----:R-:W-:Y:S02]  /*0110*/  @!P0 IMAD.WIDE R8, R5, 0x4, R8 ;  /* 0x0000000405088825 */ /* 0x002fe400078e0208 */
[----:B------:R-:W0:Y:S04]  /*0120*/  LDC.64 R4, c[0x0][0x398] ;  /* 0x0000e600ff047b82 */ /* 0x000e280000000a00 */
[----:B------:R-:W2:Y:S01]  /*0130*/  @!P0 LDG.E R9, desc[UR4][R8.64] ;  /* 0x0000000408098981 */ /* 0x000ea2000c1e1900 */
[----:B------:R-:W-:Y:S01]  /*0140*/  @P2 IMAD.IADD R10, R12, 0x1, -R3 ;  /* 0x000000010c0a2824 */ /* 0x000fe200078e0a03 */
[----:B------:R-:W-:Y:S01]  /*0150*/  IADD3 R2, PT, PT, R3, R0, RZ ;  /* 0x0000000003027210 */ /* 0x000fe20007ffe0ff */
[----:B0-----:R-:W-:-:S03]  /*0160*/  IMAD.WIDE.U32 R4, R11, 0x4, R4 ;  /* 0x000000040b047825 */ /* 0x001fc600078e0004 */
[----:B------:R-:W-:Y:S02]  /*0170*/  ISETP.GE.AND P1, PT, R2, R12, PT ;  /* 0x0000000c0200720c */ /* 0x000fe40003f26270 */
[----:B--2---:R-:W-:-:S05]  /*0180*/  @!P0 IADD3 R3, PT, PT, R10, -R6, -R9 ;  /* 0x800000060a038210 */ /* 0x004fca0007ffe809 */
[----:B------:R0:W-:Y:S01]  /*0190*/  @!P0 STG.E desc[UR4][R4.64], R3 ;  /* 0x0000000304008986 */ /* 0x0001e2000c101904 */
[----:B------:R-:W-:Y:S06]  /*01a0*/  BAR.SYNC.DEFER_BLOCKING 0x0 ;  /* 0x0000000000007b1d */ /* 0x000fec0000010000 */
[----:B------:R-:W-:Y:S05]  /*01b0*/  @P1 EXIT ;  /* 0x000000000000194d */ /* 0x000fea0003800000 */
[----:B------:R-:W1:Y:S02]  /*01c0*/  LDC.64 R6, c[0x0][0x380] ;  /* 0x0000e000ff067b82 */ /* 0x000e640000000a00 */
[----:B-1----:R-:W-:-:S06]  /*01d0*/  IMAD.WIDE R6, R2, 0x4, R6 ;  /* 0x0000000402067825 */ /* 0x002fcc00078e0206 */
[----:B------:R-:W2:Y:S02]  /*01e0*/  LDG.E R6, desc[UR4][R6.64] ;  /* 0x0000000406067981 */ /* 0x000ea4000c1e1900 */
[----:B--2---:R-:W-:-:S13]  /*01f0*/  ISETP.NE.AND P0, PT, R6, 0x1, PT ;  /* 0x000000010600780c */ /* 0x004fda0003f05270 */
[----:B------:R-:W-:Y:S05]  /*0200*/  @!P0 BRA `(.L_x_8) ;  /* 0x0000000000288947 */ /* 0x000fea0003800000 */
[----:B------:R-:W-:-:S13]  /*0210*/  ISETP.NE.AND P0, PT, R6, RZ, PT ;  /* 0x000000ff0600720c */ /* 0x000fda0003f05270 */
[----:B------:R-:W-:Y:S05]  /*0220*/  @P0 EXIT ;  /* 0x000000000000094d */ /* 0x000fea0003800000 */
[----:B0-----:R-:W0:Y:S08]  /*0230*/  LDC.64 R4, c[0x0][0x390] ;  /* 0x0000e400ff047b82 */ /* 0x001e300000000a00 */
[----:B------:R-:W1:Y:S01]  /*0240*/  LDC.64 R6, c[0x0][0x3a0] ;  /* 0x0000e800ff067b82 */ /* 0x000e620000000a00 */
[----:B0-----:R-:W-:-:S06]  /*0250*/  IMAD.WIDE R4, R2, 0x4, R4 ;  /* 0x0000000402047825 */ /* 0x001fcc00078e0204 */
[----:B------:R-:W2:Y:S01]  /*0260*/  LDG.E R5, desc[UR4][R4.64] ;  /* 0x0000000404057981 */ /* 0x000ea2000c1e1900 */
[----:B-1----:R-:W-:Y:S01]  /*0270*/  IMAD.WIDE R2, R2, 0x4, R6 ;  /* 0x0000000402027825 */ /* 0x002fe200078e0206 */
[----:B--2---:R-:W-:-:S05]  /*0280*/  IADD3 R7, PT, PT, -R5, R0, RZ ;  /* 0x0000000005077210 */ /* 0x004fca0007ffe1ff */
[----:B------:R-:W-:Y:S01]  /*0290*/  STG.E desc[UR4][R2.64], R7 ;  /* 0x0000000702007986 */ /* 0x000fe2000c101904 */
[----:B------:R-:W-:Y:S05]  /*02a0*/  EXIT ;  /* 0x000000000000794d */ /* 0x000fea0003800000 */
.L_x_8:
[----:B------:R-:W1:Y:S01]  /*02b0*/  LDC.64 R6, c[0x0][0x390] ;  /* 0x0000e400ff067b82 */ /* 0x000e620000000a00 */
[----:B0-----:R-:W2:Y:S07]  /*02c0*/  LDG.E R4, desc[UR4][R4.64] ;  /* 0x0000000404047981 */ /* 0x001eae000c1e1900 */
[----:B------:R-:W0:Y:S01]  /*02d0*/  LDC.64 R8, c[0x0][0x3a0] ;  /* 0x0000e800ff087b82 */ /* 0x000e220000000a00 */
[----:B-1----:R-:W-:-:S06]  /*02e0*/  IMAD.WIDE R6, R2, 0x4, R6 ;  /* 0x0000000402067825 */ /* 0x002fcc00078e0206 */
[----:B------:R-:W2:Y:S01]  /*02f0*/  LDG.E R7, desc[UR4][R6.64] ;  /* 0x0000000406077981 */ /* 0x000ea2000c1e1900 */
[----:B0-----:R-:W-:-:S04]  /*0300*/  IMAD.WIDE R8, R2, 0x4, R8 ;  /* 0x0000000402087825 */ /* 0x001fc800078e0208 */
[----:B--2---:R-:W-:-:S05]  /*0310*/  IMAD.IADD R3, R4, 0x1, R7 ;  /* 0x0000000104037824 */ /* 0x004fca00078e0207 */
[----:B------:R-:W-:Y:S01]  /*0320*/  STG.E desc[UR4][R8.64], R3 ;  /* 0x0000000308007986 */ /* 0x000fe2000c101904 */
[----:B------:R-:W-:Y:S05]  /*0330*/  EXIT ;  /* 0x000000000000794d */ /* 0x000fea0003800000 */
.L_x_9:
        /* <DEDUP_REMOVED lines=12> */
.L_x_21:


//--------------------- .text._Z13convertBinaryPKjiPjiii --------------------------
	.section	.text._Z13convertBinaryPKjiPjiii,"ax",@progbits
	.align	128
        .global         _Z13convertBinaryPKjiPjiii
        .type           _Z13convertBinaryPKjiPjiii,@function
        .size           _Z13convertBinaryPKjiPjiii,(.L_x_22 - _Z13convertBinaryPKjiPjiii)
        .other          _Z13convertBinaryPKjiPjiii,@"STO_CUDA_ENTRY STV_DEFAULT"
_Z13convertBinaryPKjiPjiii:
.text._Z13convertBinaryPKjiPjiii:
        /* <DEDUP_REMOVED lines=11> */
[----:B------:R-:W3:Y:S01]  /*00b0*/  LDC.64 R4, c[0x0][0x390] ;  /* 0x0000e400ff047b82 */ /* 0x000ee20000000a00 */
[----:B------:R-:W4:Y:S01]  /*00c0*/  LDCU UR8, c[0x0][0x3a0] ;  /* 0x00007400ff0877ac */ /* 0x000f220008000800 */
[----:B0-----:R-:W-:-:S06]  /*00d0*/  IMAD.WIDE R2, R7, 0x4, R2 ;  /* 0x0000000407027825 */ /* 0x001fcc00078e0202 */
[----:B-1----:R-:W5:Y:S01]  /*00e0*/  LDG.E R2, desc[UR6][R2.64] ;  /* 0x0000000602027981 */ /* 0x002f62000c1e1900 */
[----:B--2---:R-:W-:Y:S01]  /*00f0*/  UIADD3 UR4, UPT, UPT, UR4, -0x1, URZ ;  /* 0xffffffff04047890 */ /* 0x004fe2000fffe0ff */
[----:B---3--:R-:W-:Y:S01]  /*0100*/  IMAD.WIDE R4, R7, 0x4, R4 ;  /* 0x0000000407047825 */ /* 0x008fe200078e0204 */
[----:B-----5:R-:W-:-:S04]  /*0110*/  SHF.R.U32.HI R0, RZ, UR5, R2 ;  /* 0x00000005ff007c19 */ /* 0x020fc80008011602 */
[----:B------:R-:W-:-:S04]  /*0120*/  LOP3.LUT R0, R0, UR4, RZ, 0xc0, !PT ;  /* 0x0000000400007c12 */ /* 0x000fc8000f8ec0ff */
[----:B----4-:R-:W-:-:S04]  /*0130*/  SHF.R.U32.HI R0, RZ, UR8, R0 ;  /* 0x00000008ff007c19 */ /* 0x010fc80008011600 */
[----:B------:R-:W-:-:S05]  /*0140*/  LOP3.LUT R7, R0, 0x1, RZ, 0xc0, !PT ;  /* 0x0000000100077812 */ /* 0x000fca00078ec0ff */
[----:B------:R-:W-:Y:S01]  /*0150*/  STG.E desc[UR6][R4.64], R7 ;  /* 0x0000000704007986 */ /* 0x000fe2000c101906 */
[----:B------:R-:W-:Y:S05]  /*0160*/  EXIT ;  /* 0x000000000000794d */ /* 0x000fea0003800000 */
.L_x_10:
        /* <DEDUP_REMOVED lines=9> */
.L_x_22:


//--------------------- .text._Z20inclusiveToExclusivePKjiPjS1_ --------------------------
	.section	.text._Z20inclusiveToExclusivePKjiPjS1_,"ax",@progbits
	.align	128
        .global         _Z20inclusiveToExclusivePKjiPjS1_
        .type           _Z20inclusiveToExclusivePKjiPjS1_,@function
        .size           _Z20inclusiveToExclusivePKjiPjS1_,(.L_x_23 - _Z20inclusiveToExclusivePKjiPjS1_)
        .other          _Z20inclusiveToExclusivePKjiPjS1_,@"STO_CUDA_ENTRY STV_DEFAULT"
_Z20inclusiveToExclusivePKjiPjS1_:
.text._Z20inclusiveToExclusivePKjiPjS1_:
[----:B------:R-:W-:Y:S01]  /*0000*/  LDC R1, c[0x0][0x37c] ;  /* 0x0000df00ff017b82 */ /* 0x000fe20000000800 */
[----:B------:R-:W0:Y:S01]  /*0010*/  S2R R9, SR_CTAID.X ;  /* 0x0000000000097919 */ /* 0x000e220000002500 */
[----:B------:R-:W0:Y:S01]  /*0020*/  LDCU UR4, c[0x0][0x360] ;  /* 0x00006c00ff0477ac */ /* 0x000e220008000800 */
[----:B------:R-:W0:Y:S01]  /*0030*/  S2R R0, SR_TID.X ;  /* 0x0000000000007919 */ /* 0x000e220000002100 */
[----:B------:R-:W1:Y:S01]  /*0040*/  LDCU UR5, c[0x0][0x388] ;  /* 0x00007100ff0577ac */ /* 0x000e620008000800 */
[----:B0-----:R-:W-:-:S05]  /*0050*/  IMAD R9, R9, UR4, R0 ;  /* 0x0000000409097c24 */ /* 0x001fca000f8e0200 */
[----:B-1----:R-:W-:-:S13]  /*0060*/  ISETP.GE.AND P0, PT, R9, UR5, PT ;  /* 0x0000000509007c0c */ /* 0x002fda000bf06270 */
[----:B------:R-:W-:Y:S05]  /*0070*/  @P0 EXIT ;  /* 0x000000000000094d */ /* 0x000fea0003800000 */
[----:B------:R-:W0:Y:S01]  /*0080*/  LDC.64 R2, c[0x0][0x390] ;  /* 0x0000e400ff027b82 */ /* 0x000e220000000a00 */
[----:B------:R-:W1:Y:S07]  /*0090*/  LDCU.64 UR4, c[0x0][0x358] ;  /* 0x00006b00ff0477ac */ /* 0x000e6e0008000a00 */
[----:B------:R-:W2:Y:S08]  /*00a0*/  LDC.64 R4, c[0x0][0x380] ;  /* 0x0000e000ff047b82 */ /* 0x000eb00000000a00 */
[----:B------:R-:W3:Y:S01]  /*00b0*/  LDC.64 R6, c[0x0][0x398] ;  /* 0x0000e600ff067b82 */ /* 0x000ee20000000a00 */
[----:B0-----:R-:W-:-:S06]  /*00c0*/  IMAD.WIDE R2, R9, 0x4, R2 ;  /* 0x0000000409027825 */ /* 0x001fcc00078e0202 */
[----:B-1----:R-:W4:Y:S01]  /*00d0*/  LDG.E R2, desc[UR4][R2.64] ;  /* 0x0000000402027981 */ /* 0x002f22000c1e1900 */
[----:B--2---:R-:W-:-:S06]  /*00e0*/  IMAD.WIDE R4, R9, 0x4, R4 ;  /* 0x0000000409047825 */ /* 0x004fcc00078e0204 */
[----:B------:R-:W4:Y:S01]  /*00f0*/  LDG.E R5, desc[UR4][R4.64] ;  /* 0x0000000404057981 */ /* 0x000f22000c1e1900 */
[----:B---3--:R-:W-:Y:S01]  /*0100*/  IMAD.WIDE R6, R9, 0x4, R6 ;  /* 0x0000000409067825 */ /* 0x008fe200078e0206 */
[----:B----4-:R-:W-:-:S05]  /*0110*/  IADD3 R9, PT, PT, R2, -R5, RZ ;  /* 0x8000000502097210 */ /* 0x010fca0007ffe0ff */
[----:B------:R-:W-:Y:S01]  /*0120*/  STG.E desc[UR4][R6.64], R9 ;  /* 0x0000000906007986 */ /* 0x000fe2000c101904 */
[----:B------:R-:W-:Y:S05]  /*0130*/  EXIT ;  /* 0x000000000000794d */ /* 0x000fea0003800000 */
.L_x_11:
        /* <DEDUP_REMOVED lines=12> */
.L_x_23:


//--------------------- .text._Z19addScannedBlockSumsPjiS_ --------------------------
	.section	.text._Z19addScannedBlockSumsPjiS_,"ax",@progbits
	.align	128
        .global         _Z19addScannedBlockSumsPjiS_
        .type           _Z19addScannedBlockSumsPjiS_,@function
        .size           _Z19addScannedBlockSumsPjiS_,(.L_x_24 - _Z19addScannedBlockSumsPjiS_)
        .other          _Z19addScannedBlockSumsPjiS_,@"STO_CUDA_ENTRY STV_DEFAULT"
_Z19addScannedBlockSumsPjiS_:
.text._Z19addScannedBlockSumsPjiS_:
[----:B------:R-:W-:Y:S01]  /*0000*/  LDC R1, c[0x0][0x37c] ;  /* 0x0000df00ff017b82 */ /* 0x000fe20000000800 */
[----:B------:R-:W0:Y:S01]  /*0010*/  S2R R9, SR_CTAID.X ;  /* 0x0000000000097919 */ /* 0x000e220000002500 */
[----:B------:R-:W0:Y:S01]  /*0020*/  LDCU UR4, c[0x0][0x360] ;  /* 0x00006c00ff0477ac */ /* 0x000e220008000800 */
[----:B------:R-:W0:Y:S01]  /*0030*/  S2R R0, SR_TID.X ;  /* 0x0000000000007919 */ /* 0x000e220000002100 */
[----:B------:R-:W1:Y:S01]  /*0040*/  LDCU UR5, c[0x0][0x388] ;  /* 0x00007100ff0577ac */ /* 0x000e620008000800 */
[----:B0-----:R-:W-:-:S05]  /*0050*/  IMAD R7, R9, UR4, R0 ;  /* 0x0000000409077c24 */ /* 0x001fca000f8e0200 */
[----:B-1----:R-:W-:-:S04]  /*0060*/  ISETP.GE.AND P0, PT, R7, UR5, PT ;  /* 0x0000000507007c0c */ /* 0x002fc8000bf06270 */
[----:B------:R-:W-:-:S13]  /*0070*/  ISETP.EQ.OR P0, PT, R9, RZ, P0 ;  /* 0x000000ff0900720c */ /* 0x000fda0000702670 */
[----:B------:R-:W-:Y:S05]  /*0080*/  @P0 EXIT ;  /* 0x000000000000094d */ /* 0x000fea0003800000 */
[----:B------:R-:W0:Y:S01]  /*0090*/  LDC.64 R2, c[0x0][0x390] ;  /* 0x0000e400ff027b82 */ /* 0x000e220000000a00 */
[----:B------:R-:W1:Y:S01]  /*00a0*/  LDCU.64 UR4, c[0x0][0x358] ;  /* 0x00006b00ff0477ac */ /* 0x000e620008000a00 */
[----:B------:R-:W-:-:S06]  /*00b0*/  IADD3 R9, PT, PT, R9, -0x1, RZ ;  /* 0xffffffff09097810 */ /* 0x000fcc0007ffe0ff */
[----:B------:R-:W2:Y:S01]  /*00c0*/  LDC.64 R4, c[0x0][0x380] ;  /* 0x0000e000ff047b82 */ /* 0x000ea20000000a00 */
[----:B0-----:R-:W-:-:S06]  /*00d0*/  IMAD.WIDE.U32 R2, R9, 0x4, R2 ;  /* 0x0000000409027825 */ /* 0x001fcc00078e0002 */
[----:B-1----:R-:W3:Y:S01]  /*00e0*/  LDG.E R2, desc[UR4][R2.64] ;  /* 0x0000000402027981 */ /* 0x002ee2000c1e1900 */
[----:B--2---:R-:W-:-:S05]  /*00f0*/  IMAD.WIDE R4, R7, 0x4, R4 ;  /* 0x0000000407047825 */ /* 0x004fca00078e0204 */
[----:B------:R-:W3:Y:S02]  /*0100*/  LDG.E R7, desc[UR4][R4.64] ;  /* 0x0000000404077981 */ /* 0x000ee4000c1e1900 */
[----:B---3--:R-:W-:-:S05]  /*0110*/  IADD3 R7, PT, PT, R2, R7, RZ ;  /* 0x0000000702077210 */ /* 0x008fca0007ffe0ff */
[----:B------:R-:W-:Y:S01]  /*0120*/  STG.E desc[UR4][R4.64], R7 ;  /* 0x0000000704007986 */ /* 0x000fe2000c101904 */
[----:B------:R-:W-:Y:S05]  /*0130*/  EXIT ;  /* 0x000000000000794d */ /* 0x000fea0003800000 */
.L_x_12:
        /* <DEDUP_REMOVED lines=12> */
.L_x_24:


//--------------------- .text._Z15scanBlockKernelPjiS_S_ --------------------------
	.section	.text._Z15scanBlockKernelPjiS_S_,"ax",@progbits
	.align	128
        .global         _Z15scanBlockKernelPjiS_S_
        .type           _Z15scanBlockKernelPjiS_S_,@function
        .size           _Z15scanBlockKernelPjiS_S_,(.L_x_25 - _Z15scanBlockKernelPjiS_S_)
        .other          _Z15scanBlockKernelPjiS_S_,@"STO_CUDA_ENTRY STV_DEFAULT"
_Z15scanBlockKernelPjiS_S_:
.text._Z15scanBlockKernelPjiS_S_:
[----:B------:R-:W-:Y:S01]  /*0000*/  LDC R1, c[0x0][0x37c] ;  /* 0x0000df00ff017b82 */ /* 0x000fe20000000800 */
[----:B------:R-:W0:Y:S01]  /*0010*/  S2R R9, SR_CTAID.X ;  /* 0x0000000000097919 */ /* 0x000e220000002500 */
[----:B------:R-:W0:Y:S01]  /*0020*/  LDCU UR8, c[0x0][0x360] ;  /* 0x00006c00ff0877ac */ /* 0x000e220008000800 */
[----:B------:R-:W0:Y:S01]  /*0030*/  S2R R4, SR_TID.X ;  /* 0x0000000000047919 */ /* 0x000e220000002100 */
[----:B------:R-:W1:Y:S01]  /*0040*/  LDCU UR4, c[0x0][0x388] ;  /* 0x00007100ff0477ac */ /* 0x000e620008000800 */
[----:B------:R-:W2:Y:S01]  /*0050*/  LDCU.64 UR6, c[0x0][0x358] ;  /* 0x00006b00ff0677ac */ /* 0x000ea20008000a00 */
[----:B0-----:R-:W-:-:S05]  /*0060*/  IMAD R5, R9, UR8, R4 ;  /* 0x0000000809057c24 */ /* 0x001fca000f8e0204 */
[----:B-1----:R-:W-:-:S13]  /*0070*/  ISETP.GE.AND P0, PT, R5, UR4, PT ;  /* 0x0000000405007c0c */ /* 0x002fda000bf06270 */
[----:B------:R-:W0:Y:S02]  /*0080*/  @!P0 LDC.64 R2, c[0x0][0x380] ;  /* 0x0000e000ff028b82 */ /* 0x000e240000000a00 */
[----:B0-----:R-:W-:-:S06]  /*0090*/  @!P0 IMAD.WIDE R2, R5, 0x4, R2 ;  /* 0x0000000405028825 */ /* 0x001fcc00078e0202 */
[----:B--2---:R-:W2:Y:S01]  /*00a0*/  @!P0 LDG.E R3, desc[UR6][R2.64] ;  /* 0x0000000602038981 */ /* 0x004ea2000c1e1900 */
[----:B------:R-:W0:Y:S01]  /*00b0*/  S2UR UR5, SR_CgaCtaId ;  /* 0x00000000000579c3 */ /* 0x000e220000008800 */
[----:B------:R-:W-:Y:S01]  /*00c0*/  UMOV UR4, 0x400 ;  /* 0x0000040000047882 */ /* 0x000fe20000000000 */
[----:B------:R-:W-:Y:S02]  /*00d0*/  UISETP.GE.U32.AND UP0, UPT, UR8, 0x2, UPT ;  /* 0x000000020800788c */ /* 0x000fe4000bf06070 */
[----:B0-----:R-:W-:-:S06]  /*00e0*/  ULEA UR4, UR5, UR4, 0x18 ;  /* 0x0000000405047291 */ /* 0x001fcc000f8ec0ff */
[----:B------:R-:W-:-:S05]  /*00f0*/  LEA R0, R4, UR4, 0x2 ;  /* 0x0000000404007c11 */ /* 0x000fca000f8e10ff */
[----:B--2---:R0:W-:Y:S04]  /*0100*/  @!P0 STS [R0], R3 ;  /* 0x0000000300008388 */ /* 0x0041e80000000800 */
[----:B------:R0:W-:Y:S01]  /*0110*/  @P0 STS [R0], RZ ;  /* 0x000000ff00000388 */ /* 0x0001e20000000800 */
[----:B------:R-:W-:Y:S06]  /*0120*/  BAR.SYNC.DEFER_BLOCKING 0x0 ;  /* 0x0000000000007b1d */ /* 0x000fec0000010000 */
[----:B------:R-:W-:Y:S05]  /*0130*/  BRA.U !UP0, `(.L_x_13) ;  /* 0x0000000108387547 */ /* 0x000fea000b800000 */
[----:B------:R-:W-:-:S05]  /*0140*/  UMOV UR5, 0x1 ;  /* 0x0000000100057882 */ /* 0x000fca0000000000 */
.L_x_14:
[----:B------:R-:W-:Y:S01]  /*0150*/  ISETP.GE.U32.AND P0, PT, R4, UR5, PT ;  /* 0x0000000504007c0c */ /* 0x000fe2000bf06070 */
[----:B------:R-:W-:-:S12]  /*0160*/  IMAD.MOV.U32 R2, RZ, RZ, RZ ;  /* 0x000000ffff027224 */ /* 0x000fd800078e00ff */
[----:B0-----:R-:W-:Y:S01]  /*0170*/  @P0 VIADD R3, R4, -UR5 ;  /* 0x8000000504030c36 */ /* 0x001fe20008000000 */
[----:B------:R-:W-:-:S04]  /*0180*/  USHF.L.U32 UR5, UR5, 0x1, URZ ;  /* 0x0000000105057899 */ /* 0x000fc800080006ff */
[----:B------:R-:W-:Y:S01]  /*0190*/  @P0 LEA R3, R3, UR4, 0x2 ;  /* 0x0000000403030c11 */ /* 0x000fe2000f8e10ff */
[----:B------:R-:W-:-:S04]  /*01a0*/  UISETP.GE.U32.AND UP0, UPT, UR5, UR8, UPT ;  /* 0x000000080500728c */ /* 0x000fc8000bf06070 */
[----:B------:R-:W-:Y:S01]  /*01b0*/  @P0 LDS R2, [R3] ;  /* 0x0000000003020984 */ /* 0x000fe20000000800 */
[----:B------:R-:W-:Y:S06]  /*01c0*/  BAR.SYNC.DEFER_BLOCKING 0x0 ;  /* 0x0000000000007b1d */ /* 0x000fec0000010000 */
[----:B-1----:R-:W0:Y:S02]  /*01d0*/  LDS R7, [R0] ;  /* 0x0000000000077984 */ /* 0x002e240000000800 */
[----:B0-----:R-:W-:-:S05]  /*01e0*/  IMAD.IADD R7, R7, 0x1, R2 ;  /* 0x0000000107077824 */ /* 0x001fca00078e0202 */
[----:B------:R1:W-:Y:S01]  /*01f0*/  STS [R0], R7 ;  /* 0x0000000700007388 */ /* 0x0003e20000000800 */
[----:B------:R-:W-:Y:S06]  /*0200*/  BAR.SYNC.DEFER_BLOCKING 0x0 ;  /* 0x0000000000007b1d */ /* 0x000fec0000010000 */
[----:B------:R-:W-:Y:S05]  /*0210*/  BRA.U !UP0, `(.L_x_14) ;  /* 0xfffffffd08cc7547 */ /* 0x000fea000b83ffff */
.L_x_13:
[----:B------:R-:W2:Y:S01]  /*0220*/  LDCU UR5, c[0x0][0x388] ;  /* 0x00007100ff0577ac */ /* 0x000ea20008000800 */
[----:B------:R-:W3:Y:S01]  /*0230*/  LDCU.64 UR10, c[0x0][0x398] ;  /* 0x00007300ff0a77ac */ /* 0x000ee20008000a00 */
[----:B--2---:R-:W-:Y:S02]  /*0240*/  ISETP.GE.AND P1, PT, R5, UR5, PT ;  /* 0x0000000505007c0c */ /* 0x004fe4000bf26270 */
[----:B---3--:R-:W-:-:S04]  /*0250*/  ISETP.NE.U32.AND P0, PT, RZ, UR10, PT ;  /* 0x0000000aff007c0c */ /* 0x008fc8000bf05070 */
[----:B------:R-:W-:-:S04]  /*0260*/  ISETP.NE.AND.EX P0, PT, RZ, UR11, PT, P0 ;  /* 0x0000000bff007c0c */ /* 0x000fc8000bf05300 */
[----:B------:R-:W-:-:S03]  /*0270*/  ISETP.NE.OR P0, PT, R4, RZ, !P0 ;  /* 0x000000ff0400720c */ /* 0x000fc60004705670 */
[----:B-1----:R-:W1:Y:S01]  /*0280*/  @!P1 LDS R7, [R0] ;  /* 0x0000000000079984 */ /* 0x002e620000000800 */
[----:B0-----:R-:W0:Y:S02]  /*0290*/  @!P1 LDC.64 R2, c[0x0][0x390] ;  /* 0x0000e400ff029b82 */ /* 0x001e240000000a00 */
[----:B0-----:R-:W-:-:S05]  /*02a0*/  @!P1 IMAD.WIDE R2, R5, 0x4, R2 ;  /* 0x0000000405029825 */ /* 0x001fca00078e0202 */
[----:B-1----:R0:W-:Y:S02]  /*02b0*/  @!P1 STG.E desc[UR6][R2.64], R7 ;  /* 0x0000000702009986 */ /* 0x0021e4000c101906 */
[----:B------:R-:W-:Y:S05]  /*02c0*/  @P0 EXIT ;  /* 0x000000000000094d */ /* 0x000fea0003800000 */
[----:B------:R-:W-:Y:S01]  /*02d0*/  ULEA UR5, UR8, UR4, 0x2 ;  /* 0x0000000408057291 */ /* 0x000fe2000f8e10ff */
[----:B0-----:R-:W0:Y:S08]  /*02e0*/  LDC.64 R2, c[0x0][0x398] ;  /* 0x0000e600ff027b82 */ /* 0x001e300000000a00 */
[----:B------:R-:W1:Y:S01]  /*02f0*/  LDS R5, [UR5+-0x4] ;  /* 0xfffffc05ff057984 */ /* 0x000e620008000800 */
[----:B0-----:R-:W-:-:S05]  /*0300*/  IMAD.WIDE.U32 R2, R9, 0x4, R2 ;  /* 0x0000000409027825 */ /* 0x001fca00078e0002 */
[----:B-1----:R-:W-:Y:S01]  /*0310*/  STG.E desc[UR6][R2.64], R5 ;  /* 0x0000000502007986 */ /* 0x002fe2000c101906 */
[----:B------:R-:W-:Y:S05]  /*0320*/  EXIT ;  /* 0x000000000000794d */ /* 0x000fea0003800000 */
.L_x_15:
        /* <DEDUP_REMOVED lines=13> */
.L_x_25:


//--------------------- .text._Z19computeHist2DKernelPKjiPjii --------------------------
	.section	.text._Z19computeHist2DKernelPKjiPjii,"ax",@progbits
	.align	128
        .global         _Z19computeHist2DKernelPKjiPjii
        .type           _Z19computeHist2DKernelPKjiPjii,@function
        .size           _Z19computeHist2DKernelPKjiPjii,(.L_x_26 - _Z19computeHist2DKernelPKjiPjii)
        .other          _Z19computeHist2DKernelPKjiPjii,@"STO_CUDA_ENTRY STV_DEFAULT"
_Z19computeHist2DKernelPKjiPjii:
.text._Z19computeHist2DKernelPKjiPjii:
        /* <DEDUP_REMOVED lines=10> */
[----:B------:R-:W2:Y:S01]  /*00a0*/  LDCU.64 UR4, c[0x0][0x398] ;  /* 0x00007300ff0477ac */ /* 0x000ea20008000a00 */
[----:B0-----:R-:W-:-:S05]  /*00b0*/  IMAD.WIDE R2, R5, 0x4, R2 ;  /* 0x0000000405027825 */ /* 0x001fca00078e0202 */
[----:B------:R-:W0:Y:S01]  /*00c0*/  LDC R7, c[0x0][0x370] ;  /* 0x0000dc00ff077b82 */ /* 0x000e220000000800 */
[----:B-1----:R-:W3:Y:S01]  /*00d0*/  LDG.E R2, desc[UR6][R2.64] ;  /* 0x0000000602027981 */ /* 0x002ee2000c1e1900 */
[----:B--2---:R-:W-:Y:S01]  /*00e0*/  UIADD3 UR4, UPT, UPT, UR4, -0x1, URZ ;  /* 0xffffffff04047890 */ /* 0x004fe2000fffe0ff */
[----:B------:R-:W-:-:S05]  /*00f0*/  HFMA2 R9, -RZ, RZ, 0, 5.9604644775390625e-08 ;  /* 0x00000001ff097431 */ /* 0x000fca00000001ff */
[----:B------:R-:W1:Y:S01]  /*0100*/  LDC.64 R4, c[0x0][0x390] ;  /* 0x0000e400ff047b82 */ /* 0x000e620000000a00 */
[----:B---3--:R-:W-:-:S04]  /*0110*/  SHF.R.U32.HI R0, RZ, UR5, R2 ;  /* 0x00000005ff007c19 */ /* 0x008fc80008011602 */
[----:B------:R-:W-:-:S05]  /*0120*/  LOP3.LUT R0, R0, UR4, RZ, 0xc0, !PT ;  /* 0x0000000400007c12 */ /* 0x000fca000f8ec0ff */
[----:B0-----:R-:W-:-:S04]  /*0130*/  IMAD R7, R0, R7, UR8 ;  /* 0x0000000800077e24 */ /* 0x001fc8000f8e0207 */
[----:B-1----:R-:W-:-:S05]  /*0140*/  IMAD.WIDE.U32 R4, R7, 0x4, R4 ;  /* 0x0000000407047825 */ /* 0x002fca00078e0004 */
[----:B------:R-:W-:Y:S01]  /*0150*/  REDG.E.ADD.STRONG.GPU desc[UR6][R4.64], R9 ;  /* 0x000000090400798e */ /* 0x000fe2000c12e106 */
[----:B------:R-:W-:Y:S05]  /*0160*/  EXIT ;  /* 0x000000000000794d */ /* 0x000fea0003800000 */
.L_x_16:
        /* <DEDUP_REMOVED lines=9> */
.L_x_26:


//--------------------- .nv.shared._ZN3cub18CUB_300001_SM_10006detail11EmptyKernelIvEEvv --------------------------
	.section	.nv.shared._ZN3cub18CUB_300001_SM_10006detail11EmptyKernelIvEEvv,"aw",@nobits
	.sectionflags	@""
	.align	16
	.zero		1024


//--------------------- .nv.shared.reserved.0     --------------------------
	.section	.nv.shared.reserved.0,"aw",@nobits
	.weak		__nv_reservedSMEM_offset_0_alias
	.size		__nv_reservedSMEM_offset_0_alias, 0, 64
	.other		__nv_reservedSMEM_offset_0_alias,@"STO_CUDA_RESERVED_SHARED STV_DEFAULT"
__nv_reservedSMEM_offset_0_alias:
	.zero		0
	.zero		64


//--------------------- .nv.global                --------------------------
	.section	.nv.global,"aw",@nobits
.nv.global:
	.type		_ZN34_INTERNAL_f33388cc_4_k_cu_a12557466thrust24THRUST_300001_SM_1000_NS12placeholders2_8E,@object
	.size		_ZN34_INTERNAL_f33388cc_4_k_cu_a12557466thrust24THRUST_300001_SM_1000_NS12placeholders2_8E,(_ZN34_INTERNAL_f33388cc_4_k_cu_a12557464cuda3std3__436_GLOBAL__N__f33388cc_4_k_cu_a12557466ignoreE - _ZN34_INTERNAL_f33388cc_4_k_cu_a12557466thrust24THRUST_300001_SM_1000_NS12placeholders2_8E)
_ZN34_INTERNAL_f33388cc_4_k_cu_a12557466thrust24THRUST_300001_SM_1000_NS12placeholders2_8E:
	.zero		1
	.type		_ZN34_INTERNAL_f33388cc_4_k_cu_a12557464cuda3std3__436_GLOBAL__N__f33388cc_4_k_cu_a12557466ignoreE,@object
	.size		_ZN34_INTERNAL_f33388cc_4_k_cu_a12557464cuda3std3__436_GLOBAL__N__f33388cc_4_k_cu_a12557466ignoreE,(_ZN34_INTERNAL_f33388cc_4_k_cu_a12557464cuda3std6ranges3__45__cpo4dataE - _ZN34_INTERNAL_f33388cc_4_k_cu_a12557464cuda3std3__436_GLOBAL__N__f33388cc_4_k_cu_a12557466ignoreE)
_ZN34_INTERNAL_f33388cc_4_k_cu_a12557464cuda3std3__436_GLOBAL__N__f33388cc_4_k_cu_a12557466ignoreE:
	.zero		1
	.type		_ZN34_INTERNAL_f33388cc_4_k_cu_a12557464cuda3std6ranges3__45__cpo4dataE,@object
	.size		_ZN34_INTERNAL_f33388cc_4_k_cu_a12557464cuda3std6ranges3__45__cpo4dataE,(_ZN34_INTERNAL_f33388cc_4_k_cu_a12557466thrust24THRUST_300001_SM_1000_NS8cuda_cub10par_nosyncE - _ZN34_INTERNAL_f33388cc_4_k_cu_a12557464cuda3std6ranges3__45__cpo4dataE)
_ZN34_INTERNAL_f33388cc_4_k_cu_a12557464cuda3std6ranges3__45__cpo4dataE:
	.zero		1
	.type		_ZN34_INTERNAL_f33388cc_4_k_cu_a12557466thrust24THRUST_300001_SM_1000_NS8cuda_cub10par_nosyncE,@object
	.size		_ZN34_INTERNAL_f33388cc_4_k_cu_a12557466thrust24THRUST_300001_SM_1000_NS8cuda_cub10par_nosyncE,(_ZN34_INTERNAL_f33388cc_4_k_cu_a12557464cuda3std3__45__cpo5beginE - _ZN34_INTERNAL_f33388cc_4_k_cu_a12557466thrust24THRUST_300001_SM_1000_NS8cuda_cub10par_nosyncE)
_ZN34_INTERNAL_f33388cc_4_k_cu_a12557466thrust24THRUST_300001_SM_1000_NS8cuda_cub10par_nosyncE:
	.zero		1
	.type		_ZN34_INTERNAL_f33388cc_4_k_cu_a12557464cuda3std3__45__cpo5beginE,@object
	.size		_ZN34_INTERNAL_f33388cc_4_k_cu_a12557464cuda3std3__45__cpo5beginE,(_ZN34_INTERNAL_f33388cc_4_k_cu_a12557464cuda3std6ranges3__45__cpo5beginE - _ZN34_INTERNAL_f33388cc_4_k_cu_a12557464cuda3std3__45__cpo5beginE)
_ZN34_INTERNAL_f33388cc_4_k_cu_a12557464cuda3std3__45__cpo5beginE:
	.zero		1
	.type		_ZN34_INTERNAL_f33388cc_4_k_cu_a12557464cuda3std6ranges3__45__cpo5beginE,@object
	.size		_ZN34_INTERNAL_f33388cc_4_k_cu_a12557464cuda3std6ranges3__45__cpo5beginE,(_ZN34_INTERNAL_f33388cc_4_k_cu_a12557466thrust24THRUST_300001_SM_1000_NS6deviceE - _ZN34_INTERNAL_f33388cc_4_k_cu_a12557464cuda3std6ranges3__45__cpo5beginE)
_ZN34_INTERNAL_f33388cc_4_k_cu_a12557464cuda3std6ranges3__45__cpo5beginE:
	.zero		1
	.type		_ZN34_INTERNAL_f33388cc_4_k_cu_a12557466thrust24THRUST_300001_SM_1000_NS6deviceE,@object
	.size		_ZN34_INTERNAL_f33388cc_4_k_cu_a12557466thrust24THRUST_300001_SM_1000_NS6deviceE,(_ZN34_INTERNAL_f33388cc_4_k_cu_a12557464cuda3std3__47nulloptE - _ZN34_INTERNAL_f33388cc_4_k_cu_a12557466thrust24THRUST_300001_SM_1000_NS6deviceE)
_ZN34_INTERNAL_f33388cc_4_k_cu_a12557466thrust24THRUST_300001_SM_1000_NS6deviceE:
	.zero		1
	.type		_ZN34_INTERNAL_f33388cc_4_k_cu_a12557464cuda3std3__47nulloptE,@object
	.size		_ZN34_INTERNAL_f33388cc_4_k_cu_a12557464cuda3std3__47nulloptE,(_ZN34_INTERNAL_f33388cc_4_k_cu_a12557464cuda3std6ranges3__45__cpo8distanceE - _ZN34_INTERNAL_f33388cc_4_k_cu_a12557464cuda3std3__47nulloptE)
_ZN34_INTERNAL_f33388cc_4_k_cu_a12557464cuda3std3__47nulloptE:
	.zero		1
	.type		_ZN34_INTERNAL_f33388cc_4_k_cu_a12557464cuda3std6ranges3__45__cpo8distanceE,@object
	.size		_ZN34_INTERNAL_f33388cc_4_k_cu_a12557464cuda3std6ranges3__45__cpo8distanceE,(_ZN34_INTERNAL_f33388cc_4_k_cu_a12557466thrust24THRUST_300001_SM_1000_NS12placeholders2_4E - _ZN34_INTERNAL_f33388cc_4_k_cu_a12557464cuda3std6ranges3__45__cpo8distanceE)
_ZN34_INTERNAL_f33388cc_4_k_cu_a12557464cuda3std6ranges3__45__cpo8distanceE:
	.zero		1
	.type		_ZN34_INTERNAL_f33388cc_4_k_cu_a12557466thrust24THRUST_300001_SM_1000_NS12placeholders2_4E,@object
	.size		_ZN34_INTERNAL_f33388cc_4_k_cu_a12557466thrust24THRUST_300001_SM_1000_NS12placeholders2_4E,(_ZN34_INTERNAL_f33388cc_4_k_cu_a12557464cuda3std3__45__cpo6rbeginE - _ZN34_INTERNAL_f33388cc_4_k_cu_a12557466thrust24THRUST_300001_SM_1000_NS12placeholders2_4E)
_ZN34_INTERNAL_f33388cc_4_k_cu_a12557466thrust24THRUST_300001_SM_1000_NS12placeholders2_4E:
	.zero		1
	.type		_ZN34_INTERNAL_f33388cc_4_k_cu_a12557464cuda3std3__45__cpo6rbeginE,@object
	.size		_ZN34_INTERNAL_f33388cc_4_k_cu_a12557464cuda3std3__45__cpo6rbeginE,(_ZN34_INTERNAL_f33388cc_4_k_cu_a12557464cuda3std6ranges3__45__cpo7advanceE - _ZN34_INTERNAL_f33388cc_4_k_cu_a12557464cuda3std3__45__cpo6rbeginE)
_ZN34_INTERNAL_f33388cc_4_k_cu_a12557464cuda3std3__45__cpo6rbeginE:
	.zero		1
	.type		_ZN34_INTERNAL_f33388cc_4_k_cu_a12557464cuda3std6ranges3__45__cpo7advanceE,@object
	.size		_ZN34_INTERNAL_f33388cc_4_k_cu_a12557464cuda3std6ranges3__45__cpo7advanceE,(_ZN34_INTERNAL_f33388cc_4_k_cu_a12557466thrust24THRUST_300001_SM_1000_NS12placeholders3_10E - _ZN34_INTERNAL_f33388cc_4_k_cu_a12557464cuda3std6ranges3__45__cpo7advanceE)
_ZN34_INTERNAL_f33388cc_4_k_cu_a12557464cuda3std6ranges3__45__cpo7advanceE:
	.zero		1
	.type		_ZN34_INTERNAL_f33388cc_4_k_cu_a12557466thrust24THRUST_300001_SM_1000_NS12placeholders3_10E,@object
	.size		_ZN34_INTERNAL_f33388cc_4_k_cu_a12557466thrust24THRUST_300001_SM_1000_NS12placeholders3_10E,(_ZN34_INTERNAL_f33388cc_4_k_cu_a12557464cuda3std3__48in_placeE - _ZN34_INTERNAL_f33388cc_4_k_cu_a12557466thrust24THRUST_300001_SM_1000_NS12placeholders3_10E)
_ZN34_INTERNAL_f33388cc_4_k_cu_a12557466thrust24THRUST_300001_SM_1000_NS12placeholders3_10E:
	.zero		1
	.type		_ZN34_INTERNAL_f33388cc_4_k_cu_a12557464cuda3std3__48in_placeE,@object
	.size		_ZN34_INTERNAL_f33388cc_4_k_cu_a12557464cuda3std3__48in_placeE,(_ZN34_INTERNAL_f33388cc_4_k_cu_a12557464cuda3std6ranges3__45__cpo4sizeE - _ZN34_INTERNAL_f33388cc_4_k_cu_a12557464cuda3std3__48in_placeE)
_ZN34_INTERNAL_f33388cc_4_k_cu_a12557464cuda3std3__48in_placeE:
	.zero		1
	.type		_ZN34_INTERNAL_f33388cc_4_k_cu_a12557464cuda3std6ranges3__45__cpo4sizeE,@object
	.size		_ZN34_INTERNAL_f33388cc_4_k_cu_a12557464cuda3std6ranges3__45__cpo4sizeE,(_ZN34_INTERNAL_f33388cc_4_k_cu_a12557466thrust24THRUST_300001_SM_1000_NS12placeholders2_2E - _ZN34_INTERNAL_f33388cc_4_k_cu_a12557464cuda3std6ranges3__45__cpo4sizeE)
_ZN34_INTERNAL_f33388cc_4_k_cu_a12557464cuda3std6ranges3__45__cpo4sizeE:
	.zero		1
	.type		_ZN34_INTERNAL_f33388cc_4_k_cu_a12557466thrust24THRUST_300001_SM_1000_NS12placeholders2_2E,@object
	.size		_ZN34_INTERNAL_f33388cc_4_k_cu_a12557466thrust24THRUST_300001_SM_1000_NS12placeholders2_2E,(_ZN34_INTERNAL_f33388cc_4_k_cu_a12557464cuda3std3__45__cpo6cbeginE - _ZN34_INTERNAL_f33388cc_4_k_cu_a12557466thrust24THRUST_300001_SM_1000_NS12placeholders2_2E)
_ZN34_INTERNAL_f33388cc_4_k_cu_a12557466thrust24THRUST_300001_SM_1000_NS12placeholders2_2E:
	.zero		1
	.type		_ZN34_INTERNAL_f33388cc_4_k_cu_a12557464cuda3std3__45__cpo6cbeginE,@object
	.size		_ZN34_INTERNAL_f33388cc_4_k_cu_a12557464cuda3std3__45__cpo6cbeginE,(_ZN34_INTERNAL_f33388cc_4_k_cu_a12557464cuda3std6ranges3__45__cpo6cbeginE - _ZN34_INTERNAL_f33388cc_4_k_cu_a12557464cuda3std3__45__cpo6cbeginE)
_ZN34_INTERNAL_f33388cc_4_k_cu_a12557464cuda3std3__45__cpo6cbeginE:
	.zero		1
	.type		_ZN34_INTERNAL_f33388cc_4_k_cu_a12557464cuda3std6ranges3__45__cpo6cbeginE,@object
	.size		_ZN34_INTERNAL_f33388cc_4_k_cu_a12557464cuda3std6ranges3__45__cpo6cbeginE,(_ZN34_INTERNAL_f33388cc_4_k_cu_a12557466thrust24THRUST_300001_SM_1000_NS12placeholders2_6E - _ZN34_INTERNAL_f33388cc_4_k_cu_a12557464cuda3std6ranges3__45__cpo6cbeginE)
_ZN34_INTERNAL_f33388cc_4_k_cu_a12557464cuda3std6ranges3__45__cpo6cbeginE:
	.zero		1
	.type		_ZN34_INTERNAL_f33388cc_4_k_cu_a12557466thrust24THRUST_300001_SM_1000_NS12placeholders2_6E,@object
	.size		_ZN34_INTERNAL_f33388cc_4_k_cu_a12557466thrust24THRUST_300001_SM_1000_NS12placeholders2_6E,(_ZN34_INTERNAL_f33388cc_4_k_cu_a12557464cuda3std3__45__cpo7crbeginE - _ZN34_INTERNAL_f33388cc_4_k_cu_a12557466thrust24THRUST_300001_SM_1000_NS12placeholders2_6E)
_ZN34_INTERNAL_f33388cc_4_k_cu_a12557466thrust24THRUST_300001_SM_1000_NS12placeholders2_6E:
	.zero		1
	.type		_ZN34_INTERNAL_f33388cc_4_k_cu_a12557464cuda3std3__45__cpo7crbeginE,@object
	.size		_ZN34_INTERNAL_f33388cc_4_k_cu_a12557464cuda3std3__45__cpo7crbeginE,(_ZN34_INTERNAL_f33388cc_4_k_cu_a12557464cuda3std6ranges3__45__cpo4nextE - _ZN34_INTERNAL_f33388cc_4_k_cu_a12557464cuda3std3__45__cpo7crbeginE)
_ZN34_INTERNAL_f33388cc_4_k_cu_a12557464cuda3std3__45__cpo7crbeginE:
	.zero		1
	.type		_ZN34_INTERNAL_f33388cc_4_k_cu_a12557464cuda3std6ranges3__45__cpo4nextE,@object
	.size		_ZN34_INTERNAL_f33388cc_4_k_cu_a12557464cuda3std6ranges3__45__cpo4nextE,(_ZN34_INTERNAL_f33388cc_4_k_cu_a12557464cuda3std6ranges3__45__cpo4swapE - _ZN34_INTERNAL_f33388cc_4_k_cu_a12557464cuda3std6ranges3__45__cpo4nextE)
_ZN34_INTERNAL_f33388cc_4_k_cu_a12557464cuda3std6ranges3__45__cpo4nextE:
	.zero		1
	.type		_ZN34_INTERNAL_f33388cc_4_k_cu_a12557464cuda3std6ranges3__45__cpo4swapE,@object
	.size		_ZN34_INTERNAL_f33388cc_4_k_cu_a12557464cuda3std6ranges3__45__cpo4swapE,(_ZN34_INTERNAL_f33388cc_4_k_cu_a12557466thrust24THRUST_300001_SM_1000_NS6system3cpp3parE - _ZN34_INTERNAL_f33388cc_4_k_cu_a12557464cuda3std6ranges3__45__cpo4swapE)
_ZN34_INTERNAL_f33388cc_4_k_cu_a12557464cuda3std6ranges3__45__cpo4swapE:
	.zero		1
	.type		_ZN34_INTERNAL_f33388cc_4_k_cu_a12557466thrust24THRUST_300001_SM_1000_NS6system3cpp3parE,@object
	.size		_ZN34_INTERNAL_f33388cc_4_k_cu_a12557466thrust24THRUST_300001_SM_1000_NS6system3cpp3parE,(_ZN34_INTERNAL_f33388cc_4_k_cu_a12557466thrust24THRUST_300001_SM_1000_NS3seqE - _ZN34_INTERNAL_f33388cc_4_k_cu_a12557466thrust24THRUST_300001_SM_1000_NS6system3cpp3parE)
_ZN34_INTERNAL_f33388cc_4_k_cu_a12557466thrust24THRUST_300001_SM_1000_NS6system3cpp3parE:
	.zero		1
	.type		_ZN34_INTERNAL_f33388cc_4_k_cu_a12557466thrust24THRUST_300001_SM_1000_NS3seqE,@object
	.size		_ZN34_INTERNAL_f33388cc_4_k_cu_a12557466thrust24THRUST_300001_SM_1000_NS3seqE,(_ZN34_INTERNAL_f33388cc_4_k_cu_a12557464cuda3std3__420unreachable_sentinelE - _ZN34_INTERNAL_f33388cc_4_k_cu_a12557466thrust24THRUST_300001_SM_1000_NS3seqE)
_ZN34_INTERNAL_f33388cc_4_k_cu_a12557466thrust24THRUST_300001_SM_1000_NS3seqE:
	.zero		1
	.type		_ZN34_INTERNAL_f33388cc_4_k_cu_a12557464cuda3std3__420unreachable_sentinelE,@object
	.size		_ZN34_INTERNAL_f33388cc_4_k_cu_a12557464cuda3std3__420unreachable_sentinelE,(_ZN34_INTERNAL_f33388cc_4_k_cu_a12557464cuda3std6ranges3__45__cpo5ssizeE - _ZN34_INTERNAL_f33388cc_4_k_cu_a12557464cuda3std3__420unreachable_sentinelE)
_ZN34_INTERNAL_f33388cc_4_k_cu_a12557464cuda3std3__420unreachable_sentinelE:
	.zero		1
	.type		_ZN34_INTERNAL_f33388cc_4_k_cu_a12557464cuda3std6ranges3__45__cpo5ssizeE,@object
	.size		_ZN34_INTERNAL_f33388cc_4_k_cu_a12557464cuda3std6ranges3__45__cpo5ssizeE,(_ZN34_INTERNAL_f33388cc_4_k_cu_a12557466thrust24THRUST_300001_SM_1000_NS12placeholders2_3E - _ZN34_INTERNAL_f33388cc_4_k_cu_a12557464cuda3std6ranges3__45__cpo5ssizeE)
_ZN34_INTERNAL_f33388cc_4_k_cu_a12557464cuda3std6ranges3__45__cpo5ssizeE:
	.zero		1
	.type		_ZN34_INTERNAL_f33388cc_4_k_cu_a12557466thrust24THRUST_300001_SM_1000_NS12placeholders2_3E,@object
	.size		_ZN34_INTERNAL_f33388cc_4_k_cu_a12557466thrust24THRUST_300001_SM_1000_NS12placeholders2_3E,(_ZN34_INTERNAL_f33388cc_4_k_cu_a12557464cuda3std3__45__cpo4cendE - _ZN34_INTERNAL_f33388cc_4_k_cu_a12557466thrust24THRUST_300001_SM_1000_NS12placeholders2_3E)
_ZN34_INTERNAL_f33388cc_4_k_cu_a12557466thrust24THRUST_300001_SM_1000_NS12placeholders2_3E:
	.zero		1
	.type		_ZN34_INTERNAL_f33388cc_4_k_cu_a12557464cuda3std3__45__cpo4cendE,@object
	.size		_ZN34_INTERNAL_f33388cc_4_k_cu_a12557464cuda3std3__45__cpo4cendE,(_ZN34_INTERNAL_f33388cc_4_k_cu_a12557464cuda3std6ranges3__45__cpo4cendE - _ZN34_INTERNAL_f33388cc_4_k_cu_a12557464cuda3std3__45__cpo4cendE)
_ZN34_INTERNAL_f33388cc_4_k_cu_a12557464cuda3std3__45__cpo4cendE:
	.zero		1
	.type		_ZN34_INTERNAL_f33388cc_4_k_cu_a12557464cuda3std6ranges3__45__cpo4cendE,@object
	.size		_ZN34_INTERNAL_f33388cc_4_k_cu_a12557464cuda3std6ranges3__45__cpo4cendE,(_ZN34_INTERNAL_f33388cc_4_k_cu_a12557466thrust24THRUST_300001_SM_1000_NS12placeholders2_7E - _ZN34_INTERNAL_f33388cc_4_k_cu_a12557464cuda3std6ranges3__45__cpo4cendE)
_ZN34_INTERNAL_f33388cc_4_k_cu_a12557464cuda3std6ranges3__45__cpo4cendE:
	.zero		1
	.type		_ZN34_INTERNAL_f33388cc_4_k_cu_a12557466thrust24THRUST_300001_SM_1000_NS12placeholders2_7E,@object
	.size		_ZN34_INTERNAL_f33388cc_4_k_cu_a12557466thrust24THRUST_300001_SM_1000_NS12placeholders2_7E,(_ZN34_INTERNAL_f33388cc_4_k_cu_a12557464cuda3std3__45__cpo5crendE - _ZN34_INTERNAL_f33388cc_4_k_cu_a12557466thrust24THRUST_300001_SM_1000_NS12placeholders2_7E)
_ZN34_INTERNAL_f33388cc_4_k_cu_a12557466thrust24THRUST_300001_SM_1000_NS12placeholders2_7E:
	.zero		1
	.type		_ZN34_INTERNAL_f33388cc_4_k_cu_a12557464cuda3std3__45__cpo5crendE,@object
	.size		_ZN34_INTERNAL_f33388cc_4_k_cu_a12557464cuda3std3__45__cpo5crendE,(_ZN34_INTERNAL_f33388cc_4_k_cu_a12557464cuda3std6ranges3__45__cpo4prevE - _ZN34_INTERNAL_f33388cc_4_k_cu_a12557464cuda3std3__45__cpo5crendE)
_ZN34_INTERNAL_f33388cc_4_k_cu_a12557464cuda3std3__45__cpo5crendE:
	.zero		1
	.type		_ZN34_INTERNAL_f33388cc_4_k_cu_a12557464cuda3std6ranges3__45__cpo4prevE,@object
	.size		_ZN34_INTERNAL_f33388cc_4_k_cu_a12557464cuda3std6ranges3__45__cpo4prevE,(_ZN34_INTERNAL_f33388cc_4_k_cu_a12557464cuda3std6ranges3__45__cpo9iter_moveE - _ZN34_INTERNAL_f33388cc_4_k_cu_a12557464cuda3std6ranges3__45__cpo4prevE)
_ZN34_INTERNAL_f33388cc_4_k_cu_a12557464cuda3std6ranges3__45__cpo4prevE:
	.zero		1
	.type		_ZN34_INTERNAL_f33388cc_4_k_cu_a12557464cuda3std6ranges3__45__cpo9iter_moveE,@object
	.size		_ZN34_INTERNAL_f33388cc_4_k_cu_a12557464cuda3std6ranges3__45__cpo9iter_moveE,(_ZN34_INTERNAL_f33388cc_4_k_cu_a12557466thrust24THRUST_300001_SM_1000_NS8cuda_cub3parE - _ZN34_INTERNAL_f33388cc_4_k_cu_a12557464cuda3std6ranges3__45__cpo9iter_moveE)
_ZN34_INTERNAL_f33388cc_4_k_cu_a12557464cuda3std6ranges3__45__cpo9iter_moveE:
	.zero		1
	.type		_ZN34_INTERNAL_f33388cc_4_k_cu_a12557466thrust24THRUST_300001_SM_1000_NS8cuda_cub3parE,@object
	.size		_ZN34_INTERNAL_f33388cc_4_k_cu_a12557466thrust24THRUST_300001_SM_1000_NS8cuda_cub3parE,(_ZN34_INTERNAL_f33388cc_4_k_cu_a12557466thrust24THRUST_300001_SM_1000_NS12placeholders2_9E - _ZN34_INTERNAL_f33388cc_4_k_cu_a12557466thrust24THRUST_300001_SM_1000_NS8cuda_cub3parE)
_ZN34_INTERNAL_f33388cc_4_k_cu_a12557466thrust24THRUST_300001_SM_1000_NS8cuda_cub3parE:
	.zero		1
	.type		_ZN34_INTERNAL_f33388cc_4_k_cu_a12557466thrust24THRUST_300001_SM_1000_NS12placeholders2_9E,@object
	.size		_ZN34_INTERNAL_f33388cc_4_k_cu_a12557466thrust24THRUST_300001_SM_1000_NS12placeholders2_9E,(_ZN34_INTERNAL_f33388cc_4_k_cu_a12557464cuda3std3__419piecewise_constructE - _ZN34_INTERNAL_f33388cc_4_k_cu_a12557466thrust24THRUST_300001_SM_1000_NS12placeholders2_9E)
_ZN34_INTERNAL_f33388cc_4_k_cu_a12557466thrust24THRUST_300001_SM_1000_NS12placeholders2_9E:
	.zero		1
	.type		_ZN34_INTERNAL_f33388cc_4_k_cu_a12557464cuda3std3__419piecewise_constructE,@object
	.size		_ZN34_INTERNAL_f33388cc_4_k_cu_a12557464cuda3std3__419piecewise_constructE,(_ZN34_INTERNAL_f33388cc_4_k_cu_a12557464cuda3std6ranges3__45__cpo5cdataE - _ZN34_INTERNAL_f33388cc_4_k_cu_a12557464cuda3std3__419piecewise_constructE)
_ZN34_INTERNAL_f33388cc_4_k_cu_a12557464cuda3std3__419piecewise_constructE:
	.zero		1
	.type		_ZN34_INTERNAL_f33388cc_4_k_cu_a12557464cuda3std6ranges3__45__cpo5cdataE,@object
	.size		_ZN34_INTERNAL_f33388cc_4_k_cu_a12557464cuda3std6ranges3__45__cpo5cdataE,(_ZN34_INTERNAL_f33388cc_4_k_cu_a12557466thrust24THRUST_300001_SM_1000_NS12placeholders2_1E - _ZN34_INTERNAL_f33388cc_4_k_cu_a12557464cuda3std6ranges3__45__cpo5cdataE)
_ZN34_INTERNAL_f33388cc_4_k_cu_a12557464cuda3std6ranges3__45__cpo5cdataE:
	.zero		1
	.type		_ZN34_INTERNAL_f33388cc_4_k_cu_a12557466thrust24THRUST_300001_SM_1000_NS12placeholders2_1E,@object
	.size		_ZN34_INTERNAL_f33388cc_4_k_cu_a12557466thrust24THRUST_300001_SM_1000_NS12placeholders2_1E,(_ZN34_INTERNAL_f33388cc_4_k_cu_a12557464cuda3std3__45__cpo3endE - _ZN34_INTERNAL_f33388cc_4_k_cu_a12557466thrust24THRUST_300001_SM_1000_NS12placeholders2_1E)
_ZN34_INTERNAL_f33388cc_4_k_cu_a12557466thrust24THRUST_300001_SM_1000_NS12placeholders2_1E:
	.zero		1
	.type		_ZN34_INTERNAL_f33388cc_4_k_cu_a12557464cuda3std3__45__cpo3endE,@object
	.size		_ZN34_INTERNAL_f33388cc_4_k_cu_a12557464cuda3std3__45__cpo3endE,(_ZN34_INTERNAL_f33388cc_4_k_cu_a12557464cuda3std6ranges3__45__cpo3endE - _ZN34_INTERNAL_f33388cc_4_k_cu_a12557464cuda3std3__45__cpo3endE)
_ZN34_INTERNAL_f33388cc_4_k_cu_a12557464cuda3std3__45__cpo3endE:
	.zero		1
	.type		_ZN34_INTERNAL_f33388cc_4_k_cu_a12557464cuda3std6ranges3__45__cpo3endE,@object
	.size		_ZN34_INTERNAL_f33388cc_4_k_cu_a12557464cuda3std6ranges3__45__cpo3endE,(_ZN34_INTERNAL_f33388cc_4_k_cu_a12557466thrust24THRUST_300001_SM_1000_NS12placeholders2_5E - _ZN34_INTERNAL_f33388cc_4_k_cu_a12557464cuda3std6ranges3__45__cpo3endE)
_ZN34_INTERNAL_f33388cc_4_k_cu_a12557464cuda3std6ranges3__45__cpo3endE:
	.zero		1
	.type		_ZN34_INTERNAL_f33388cc_4_k_cu_a12557466thrust24THRUST_300001_SM_1000_NS12placeholders2_5E,@object
	.size		_ZN34_INTERNAL_f33388cc_4_k_cu_a12557466thrust24THRUST_300001_SM_1000_NS12placeholders2_5E,(_ZN34_INTERNAL_f33388cc_4_k_cu_a12557464cuda3std3__45__cpo4rendE - _ZN34_INTERNAL_f33388cc_4_k_cu_a12557466thrust24THRUST_300001_SM_1000_NS12placeholders2_5E)
_ZN34_INTERNAL_f33388cc_4_k_cu_a12557466thrust24THRUST_300001_SM_1000_NS12placeholders2_5E:
	.zero		1
	.type		_ZN34_INTERNAL_f33388cc_4_k_cu_a12557464cuda3std3__45__cpo4rendE,@object
	.size		_ZN34_INTERNAL_f33388cc_4_k_cu_a12557464cuda3std3__45__cpo4rendE,(_ZN34_INTERNAL_f33388cc_4_k_cu_a12557464cuda3std6ranges3__45__cpo9iter_swapE - _ZN34_INTERNAL_f33388cc_4_k_cu_a12557464cuda3std3__45__cpo4rendE)
_ZN34_INTERNAL_f33388cc_4_k_cu_a12557464cuda3std3__45__cpo4rendE:
	.zero		1
	.type		_ZN34_INTERNAL_f33388cc_4_k_cu_a12557464cuda3std6ranges3__45__cpo9iter_swapE,@object
	.size		_ZN34_INTERNAL_f33388cc_4_k_cu_a12557464cuda3std6ranges3__45__cpo9iter_swapE,(_ZN34_INTERNAL_f33388cc_4_k_cu_a12557464cuda3std3__48unexpectE - _ZN34_INTERNAL_f33388cc_4_k_cu_a12557464cuda3std6ranges3__45__cpo9iter_swapE)
_ZN34_INTERNAL_f33388cc_4_k_cu_a12557464cuda3std6ranges3__45__cpo9iter_swapE:
	.zero		1
	.type		_ZN34_INTERNAL_f33388cc_4_k_cu_a12557464cuda3std3__48unexpectE,@object
	.size		_ZN34_INTERNAL_f33388cc_4_k_cu_a12557464cuda3std3__48unexpectE,(_ZN34_INTERNAL_f33388cc_4_k_cu_a12557466thrust24THRUST_300001_SM_1000_NS6system6detail10sequential3seqE - _ZN34_INTERNAL_f33388cc_4_k_cu_a12557464cuda3std3__48unexpectE)
_ZN34_INTERNAL_f33388cc_4_k_cu_a12557464cuda3std3__48unexpectE:
	.zero		1
	.type		_ZN34_INTERNAL_f33388cc_4_k_cu_a12557466thrust24THRUST_300001_SM_1000_NS6system6detail10sequential3seqE,@object
	.size		_ZN34_INTERNAL_f33388cc_4_k_cu_a12557466thrust24THRUST_300001_SM_1000_NS6system6detail10sequential3seqE,(.L_29 - _ZN34_INTERNAL_f33388cc_4_k_cu_a12557466thrust24THRUST_300001_SM_1000_NS6system6detail10sequential3seqE)
_ZN34_INTERNAL_f33388cc_4_k_cu_a12557466thrust24THRUST_300001_SM_1000_NS6system6detail10sequential3seqE:
	.zero		1
.L_29:


//--------------------- .nv.shared._Z19coutingSortWithHistPKjiPjS1_iiS1_ --------------------------
	.section	.nv.shared._Z19coutingSortWithHistPKjiPjS1_iiS1_,"aw",@nobits
	.sectionflags	@""
	.align	16
	.zero		1024


//--------------------- .nv.shared._Z24scanBlockKernelWithEqualPKjiPjii --------------------------
	.section	.nv.shared._Z24scanBlockKernelWithEqualPKjiPjii,"aw",@nobits
	.sectionflags	@""
	.align	16
	.zero		1024


//--------------------- .nv.shared._Z19coutingSortPerBlockPKjiPjS1_ --------------------------
	.section	.nv.shared._Z19coutingSortPerBlockPKjiPjS1_,"aw",@nobits
	.sectionflags	@""
	.align	16
	.zero		1024


//--------------------- .nv.shared._Z21calculateRankPerBlockPKjiPjS1_S1_ --------------------------
	.section	.nv.shared._Z21calculateRankPerBlockPKjiPjS1_S1_,"aw",@nobits
	.sectionflags	@""
	.align	16
	.zero		1024


//--------------------- .nv.shared._Z13convertBinaryPKjiPjiii --------------------------
	.section	.nv.shared._Z13convertBinaryPKjiPjiii,"aw",@nobits
	.sectionflags	@""
	.align	16
	.zero		1024


//--------------------- .nv.shared._Z20inclusiveToExclusivePKjiPjS1_ --------------------------
	.section	.nv.shared._Z20inclusiveToExclusivePKjiPjS1_,"aw",@nobits
	.sectionflags	@""
	.align	16
	.zero		1024


//--------------------- .nv.shared._Z19addScannedBlockSumsPjiS_ --------------------------
	.section	.nv.shared._Z19addScannedBlockSumsPjiS_,"aw",@nobits
	.sectionflags	@""
	.align	16
	.zero		1024


//--------------------- .nv.shared._Z15scanBlockKernelPjiS_S_ --------------------------
	.section	.nv.shared._Z15scanBlockKernelPjiS_S_,"aw",@nobits
	.sectionflags	@""
	.align	16
	.zero		1024


//--------------------- .nv.shared._Z19computeHist2DKernelPKjiPjii --------------------------
	.section	.nv.shared._Z19computeHist2DKernelPKjiPjii,"aw",@nobits
	.sectionflags	@""
	.align	16
	.zero		1024


//--------------------- .nv.constant0._ZN3cub18CUB_300001_SM_10006detail11EmptyKernelIvEEvv --------------------------
	.section	.nv.constant0._ZN3cub18CUB_300001_SM_10006detail11EmptyKernelIvEEvv,"a",@progbits
	.sectionflags	@""
	.align	4
.nv.constant0._ZN3cub18CUB_300001_SM_10006detail11EmptyKernelIvEEvv:
	.zero		896


//--------------------- .nv.constant0._Z19coutingSortWithHistPKjiPjS1_iiS1_ --------------------------
	.section	.nv.constant0._Z19coutingSortWithHistPKjiPjS1_iiS1_,"a",@progbits
	.sectionflags	@""
	.align	4
.nv.constant0._Z19coutingSortWithHistPKjiPjS1_iiS1_:
	.zero		944


//--------------------- .nv.constant0._Z24scanBlockKernelWithEqualPKjiPjii --------------------------
	.section	.nv.constant0._Z24scanBlockKernelWithEqualPKjiPjii,"a",@progbits
	.sectionflags	@""
	.align	4
.nv.constant0._Z24scanBlockKernelWithEqualPKjiPjii:
	.zero		928


//--------------------- .nv.constant0._Z19coutingSortPerBlockPKjiPjS1_ --------------------------
	.section	.nv.constant0._Z19coutingSortPerBlockPKjiPjS1_,"a",@progbits
	.sectionflags	@""
	.align	4
.nv.constant0._Z19coutingSortPerBlockPKjiPjS1_:
	.zero		928


//--------------------- .nv.constant0._Z21calculateRankPerBlockPKjiPjS1_S1_ --------------------------
	.section	.nv.constant0._Z21calculateRankPerBlockPKjiPjS1_S1_,"a",@progbits
	.sectionflags	@""
	.align	4
.nv.constant0._Z21calculateRankPerBlockPKjiPjS1_S1_:
	.zero		936


//--------------------- .nv.constant0._Z13convertBinaryPKjiPjiii --------------------------
	.section	.nv.constant0._Z13convertBinaryPKjiPjiii,"a",@progbits
	.sectionflags	@""
	.align	4
.nv.constant0._Z13convertBinaryPKjiPjiii:
	.zero		932


//--------------------- .nv.constant0._Z20inclusiveToExclusivePKjiPjS1_ --------------------------
	.section	.nv.constant0._Z20inclusiveToExclusivePKjiPjS1_,"a",@progbits
	.sectionflags	@""
	.align	4
.nv.constant0._Z20inclusiveToExclusivePKjiPjS1_:
	.zero		928


//--------------------- .nv.constant0._Z19addScannedBlockSumsPjiS_ --------------------------
	.section	.nv.constant0._Z19addScannedBlockSumsPjiS_,"a",@progbits
	.sectionflags	@""
	.align	4
.nv.constant0._Z19addScannedBlockSumsPjiS_:
	.zero		920


//--------------------- .nv.constant0._Z15scanBlockKernelPjiS_S_ --------------------------
	.section	.nv.constant0._Z15scanBlockKernelPjiS_S_,"a",@progbits
	.sectionflags	@""
	.align	4
.nv.constant0._Z15scanBlockKernelPjiS_S_:
	.zero		928


//--------------------- .nv.constant0._Z19computeHist2DKernelPKjiPjii --------------------------
	.section	.nv.constant0._Z19computeHist2DKernelPKjiPjii,"a",@progbits
	.sectionflags	@""
	.align	4
.nv.constant0._Z19computeHist2DKernelPKjiPjii:
	.zero		928


//--------------------- SYMBOLS --------------------------

	.type		.nv.reservedSmem.offset0,@object
	.size		.nv.reservedSmem.offset0,0x4
	.type		.nv.reservedSmem.cap,@object
	.size		.nv.reservedSmem.cap,0x4
